	.target	sm_90a

	.elftype	@"ET_EXEC"


//--------------------- .note.nv.tkinfo           --------------------------
	.section	.note.nv.tkinfo,"",@"SHT_NOTE"
	.sectionflags	@"SHF_NOTE_NV_TKINFO"
	.tkinfo
        /*0018*/ 	.word	0x00000002
        /*0030*/ 	.string	""
        /*0030*/ 	.string	"ptxas"
        /*0030*/ 	.string	"Cuda compilation tools, release 13.0, V13.0.88"
        /*0030*/ 	.string	"Build cuda_13.0.r13.0/compiler.36424714_0"
        /*0030*/ 	.string	"-arch sm_90a -m 64 "



//--------------------- .note.nv.cuinfo           --------------------------
	.section	.note.nv.cuinfo,"",@"SHT_NOTE"
	.sectionflags	@"SHF_NOTE_NV_CUINFO"
        /*0018*/ 	.short	0x0002
        /*001a*/ 	.short	0x005a
        /*001c*/ 	.short	0x0082
	.zero		2


//--------------------- .nv.info                  --------------------------
	.section	.nv.info,"",@"SHT_CUDA_INFO"
	.align	4


	//----- nvinfo : EIATTR_REGCOUNT
	.align		4
        /*0000*/ 	.byte	0x04, 0x2f
        /*0002*/ 	.short	(.L_16 - .L_15)
	.align		4
.L_15:
        /*0004*/ 	.word	index@(_ZN7cutlass13device_kernelINS_4fmha6kernel28FmhaKernelTmaWarpSpecializedINS1_10collective30FmhaMainloopTmaWarpSpecializedINS_6half_tEffN4cute5tupleIJNS7_1CILi128EEENS9_ILi64EEENS9_ILi256EEEEEENS8_IJiNS9_ILi1EEENS8_IJiiEEEEEESG_SG_NS4_13DefaultFusionEJNS2_6OptionILNS2_3TagE0ENS9_ILb1EEEEENSI_ILSJ_2ESK_EEEEENS4_15FmhaFwdEpilogueIS6_fNS8_IJSB_SC_SB_EEEEENS2_23PersistentTileSchedulerEJSL_SM_EEEEEvNT_6ParamsE)
        /*0008*/ 	.word	0x000000a8


	//----- nvinfo : EIATTR_FRAME_SIZE
	.align		4
.L_16:
        /*000c*/ 	.byte	0x04, 0x11
        /*000e*/ 	.short	(.L_18 - .L_17)
	.align		4
.L_17:
        /*0010*/ 	.word	index@($__internal_0_$__cuda_sm20_rcp_rn_f32_slowpath)
        /*0014*/ 	.word	0x00000000


	//----- nvinfo : EIATTR_FRAME_SIZE
	.align		4
.L_18:
        /*0018*/ 	.byte	0x04, 0x11
        /*001a*/ 	.short	(.L_20 - .L_19)
	.align		4
.L_19:
        /*001c*/ 	.word	index@(_ZN7cutlass13device_kernelINS_4fmha6kernel28FmhaKernelTmaWarpSpecializedINS1_10collective30FmhaMainloopTmaWarpSpecializedINS_6half_tEffN4cute5tupleIJNS7_1CILi128EEENS9_ILi64EEENS9_ILi256EEEEEENS8_IJiNS9_ILi1EEENS8_IJiiEEEEEESG_SG_NS4_13DefaultFusionEJNS2_6OptionILNS2_3TagE0ENS9_ILb1EEEEENSI_ILSJ_2ESK_EEEEENS4_15FmhaFwdEpilogueIS6_fNS8_IJSB_SC_SB_EEEEENS2_23PersistentTileSchedulerEJSL_SM_EEEEEvNT_6ParamsE)
        /*0020*/ 	.word	0x00000000


	//----- nvinfo : EIATTR_MIN_STACK_SIZE
	.align		4
.L_20:
        /*0024*/ 	.byte	0x04, 0x12
        /*0026*/ 	.short	(.L_22 - .L_21)
	.align		4
.L_21:
        /*0028*/ 	.word	index@(_ZN7cutlass13device_kernelINS_4fmha6kernel28FmhaKernelTmaWarpSpecializedINS1_10collective30FmhaMainloopTmaWarpSpecializedINS_6half_tEffN4cute5tupleIJNS7_1CILi128EEENS9_ILi64EEENS9_ILi256EEEEEENS8_IJiNS9_ILi1EEENS8_IJiiEEEEEESG_SG_NS4_13DefaultFusionEJNS2_6OptionILNS2_3TagE0ENS9_ILb1EEEEENSI_ILSJ_2ESK_EEEEENS4_15FmhaFwdEpilogueIS6_fNS8_IJSB_SC_SB_EEEEENS2_23PersistentTileSchedulerEJSL_SM_EEEEEvNT_6ParamsE)
        /*002c*/ 	.word	0x00000000
.L_22:


//--------------------- .nv.compat                --------------------------
	.section	.nv.compat,"",@"SHT_CUDA_COMPAT_INFO"
	.align	4
        /*0000*/ 	.byte	0x02, 0x09, 0x01, 0x00, 0x02, 0x02, 0x04, 0x00, 0x02, 0x05, 0x05, 0x00, 0x03, 0x07, 0x01, 0x01
        /*0010*/ 	.byte	0x02, 0x03, 0x01, 0x00, 0x02, 0x06, 0x01, 0x00, 0x04, 0x0b, 0x08, 0x00, 0x00, 0x00, 0x00, 0x00
        /*0020*/ 	.byte	0x00, 0x00, 0x00, 0x00


//--------------------- .nv.info._ZN7cutlass13device_kernelINS_4fmha6kernel28FmhaKernelTmaWarpSpecializedINS1_10collective30FmhaMainloopTmaWarpSpecializedINS_6half_tEffN4cute5tupleIJNS7_1CILi128EEENS9_ILi64EEENS9_ILi256EEEEEENS8_IJiNS9_ILi1EEENS8_IJiiEEEEEESG_SG_NS4_13DefaultFusionEJNS2_6OptionILNS2_3TagE0ENS9_ILb1EEEEENSI_ILSJ_2ESK_EEEEENS4_15FmhaFwdEpilogueIS6_fNS8_IJSB_SC_SB_EEEEENS2_23PersistentTileSchedulerEJSL_SM_EEEEEvNT_6ParamsE --------------------------
	.section	.nv.info._ZN7cutlass13device_kernelINS_4fmha6kernel28FmhaKernelTmaWarpSpecializedINS1_10collective30FmhaMainloopTmaWarpSpecializedINS_6half_tEffN4cute5tupleIJNS7_1CILi128EEENS9_ILi64EEENS9_ILi256EEEEEENS8_IJiNS9_ILi1EEENS8_IJiiEEEEEESG_SG_NS4_13DefaultFusionEJNS2_6OptionILNS2_3TagE0ENS9_ILb1EEEEENSI_ILSJ_2ESK_EEEEENS4_15FmhaFwdEpilogueIS6_fNS8_IJSB_SC_SB_EEEEENS2_23PersistentTileSchedulerEJSL_SM_EEEEEvNT_6ParamsE,"",@"SHT_CUDA_INFO"
	.sectionflags	@""
	.align	4


	//----- nvinfo : EIATTR_CUDA_API_VERSION
	.align		4
        /*0000*/ 	.byte	0x04, 0x37
        /*0002*/ 	.short	(.L_24 - .L_23)
.L_23:
        /*0004*/ 	.word	0x00000082


	//----- nvinfo : EIATTR_KPARAM_INFO
	.align		4
.L_24:
        /*0008*/ 	.byte	0x04, 0x17
        /*000a*/ 	.short	(.L_26 - .L_25)
.L_25:
        /*000c*/ 	.word	0x00000000
        /*0010*/ 	.short	0x0000
        /*0012*/ 	.short	0x0070
        /*0014*/ 	.byte	0x00, 0xf0, 0x01, 0x20


	//----- nvinfo : EIATTR_SPARSE_MMA_MASK
	.align		4
.L_26:
        /*0018*/ 	.byte	0x03, 0x50
        /*001a*/ 	.short	0x0000


	//----- nvinfo : EIATTR_MAXREG_COUNT
	.align		4
        /*001c*/ 	.byte	0x03, 0x1b
        /*001e*/ 	.short	0x00a8


	//----- nvinfo : EIATTR_NUM_BARRIERS
	.align		4
        /*0020*/ 	.byte	0x02, 0x4c
        /*0022*/ 	.byte	0x02
	.zero		1


	//----- nvinfo : EIATTR_EXTERNS
	.align		4
        /*0024*/ 	.byte	0x04, 0x0f
        /*0026*/ 	.short	(.L_28 - .L_27)


	//   ....[0]....
	.align		4
.L_27:
        /*0028*/ 	.word	index@(__assertfail)


	//----- nvinfo : EIATTR_MERCURY_ISA_VERSION
	.align		4
.L_28:
        /*002c*/ 	.byte	0x03, 0x5f
        /*002e*/ 	.short	0x0101


	//----- nvinfo : EIATTR_INT_WARP_WIDE_INSTR_OFFSETS
	.align		4
        /*0030*/ 	.byte	0x04, 0x31
        /*0032*/ 	.short	(.L_30 - .L_29)


	//   ....[0]....
.L_29:
        /*0034*/ 	.word	0x00000780


	//   ....[1]....
        /*0038*/ 	.word	0x00000790


	//   ....[2]....
        /*003c*/ 	.word	0x000007a0


	//   ....[3]....
        /*0040*/ 	.word	0x000007b0


	//   ....[4]....
        /*0044*/ 	.word	0x00000820


	//   ....[5]....
        /*0048*/ 	.word	0x00000a00


	//   ....[6]....
        /*004c*/ 	.word	0x00000ab0


	//----- nvinfo : EIATTR_COOP_GROUP_MASK_REGIDS
	.align		4
.L_30:
        /*0050*/ 	.byte	0x04, 0x29
        /*0052*/ 	.short	(.L_32 - .L_31)


	//   ....[0]....
.L_31:
        /*0054*/ 	.word	0xffffffff


	//   ....[1]....
        /*0058*/ 	.word	0xffffffff


	//   ....[2]....
        /*005c*/ 	.word	0xffffffff


	//   ....[3]....
        /*0060*/ 	.word	0xffffffff


	//   ....[4]....
        /*0064*/ 	.word	0xffffffff


	//   ....[5]....
        /*0068*/ 	.word	0xffffffff


	//   ....[6]....
        /*006c*/ 	.word	0xffffffff


	//   ....[7]....
        /*0070*/ 	.word	0xffffffff


	//   ....[8]....
        /*0074*/ 	.word	0xffffffff


	//   ....[9]....
        /*0078*/ 	.word	0xffffffff


	//   ....[10]....
        /*007c*/ 	.word	0xffffffff


	//   ....[11]....
        /*0080*/ 	.word	0xffffffff


	//   ....[12]....
        /*0084*/ 	.word	0xffffffff


	//   ....[13]....
        /*0088*/ 	.word	0xffffffff


	//   ....[14]....
        /*008c*/ 	.word	0xffffffff


	//   ....[15]....
        /*0090*/ 	.word	0xffffffff


	//   ....[16]....
        /*0094*/ 	.word	0xffffffff


	//   ....[17]....
        /*0098*/ 	.word	0xffffffff


	//----- nvinfo : EIATTR_COOP_GROUP_INSTR_OFFSETS
	.align		4
.L_32:
        /*009c*/ 	.byte	0x04, 0x28
        /*009e*/ 	.short	(.L_34 - .L_33)


	//   ....[0]....
.L_33:
        /*00a0*/ 	.word	0x00000070


	//   ....[1]....
        /*00a4*/ 	.word	0x000000a0


	//   ....[2]....
        /*00a8*/ 	.word	0x000001d0


	//   ....[3]....
        /*00ac*/ 	.word	0x00000400


	//   ....[4]....
        /*00b0*/ 	.word	0x000005c0


	//   ....[5]....
        /*00b4*/ 	.word	0x00000720


	//   ....[6]....
        /*00b8*/ 	.word	0x00001cb0


	//   ....[7]....
        /*00bc*/ 	.word	0x00001ce0


	//   ....[8]....
        /*00c0*/ 	.word	0x00001f40


	//   ....[9]....
        /*00c4*/ 	.word	0x00002060


	//   ....[10]....
        /*00c8*/ 	.word	0x000037d0


	//   ....[11]....
        /*00cc*/ 	.word	0x00003800


	//   ....[12]....
        /*00d0*/ 	.word	0x000038f0


	//   ....[13]....
        /*00d4*/ 	.word	0x00003b80


	//   ....[14]....
        /*00d8*/ 	.word	0x00005470


	//   ....[15]....
        /*00dc*/ 	.word	0x000054a0


	//   ....[16]....
        /*00e0*/ 	.word	0x000054e0


	//   ....[17]....
        /*00e4*/ 	.word	0x00005500


	//----- nvinfo : EIATTR_REG_RECONFIG
	.align		4
.L_34:
        /*00e8*/ 	.byte	0x01, 0x54
	.zero		2


	//----- nvinfo : EIATTR_SYSCALL_OFFSETS
	.align		4
        /*00ec*/ 	.byte	0x04, 0x46
        /*00ee*/ 	.short	(.L_36 - .L_35)


	//   ....[0]....
.L_35:
        /*00f0*/ 	.word	0x000065a0


	//   ....[1]....
        /*00f4*/ 	.word	0x00006720


	//----- nvinfo : EIATTR_MBARRIER_INSTR_OFFSETS
	.align		4
.L_36:
        /*00f8*/ 	.byte	0x04, 0x39
        /*00fa*/ 	.short	(.L_38 - .L_37)


	//   ....[0]....
.L_37:
        /*00fc*/ 	.word	0x000003b0
        /*0100*/ 	.word	0x000000ff
        /*0104*/ 	.word	0x0003c450
        /*0108*/ 	.short	0x0100
        /*010a*/ 	.byte	0x08
	.zero		1


	//   ....[1]....
        /*010c*/ 	.word	0x000003c0
        /*0110*/ 	.word	0x000000ff
        /*0114*/ 	.word	0x0003c460
        /*0118*/ 	.short	0x0100
        /*011a*/ 	.byte	0x08
	.zero		1


	//   ....[2]....
        /*011c*/ 	.word	0x000003d0
        /*0120*/ 	.word	0x000000ff
        /*0124*/ 	.word	0x0003c458
        /*0128*/ 	.short	0x0100
        /*012a*/ 	.byte	0x08
	.zero		1


	//   ....[3]....
        /*012c*/ 	.word	0x000003e0
        /*0130*/ 	.word	0x000000ff
        /*0134*/ 	.word	0x0003c468
        /*0138*/ 	.short	0x0100
        /*013a*/ 	.byte	0x08
	.zero		1


	//   ....[4]....
        /*013c*/ 	.word	0x00000510
        /*0140*/ 	.word	0x000000ff
        /*0144*/ 	.word	0x0003c400
        /*0148*/ 	.short	0x0100
        /*014a*/ 	.byte	0x08
	.zero		1


	//   ....[5]....
        /*014c*/ 	.word	0x00000520
        /*0150*/ 	.word	0x000000ff
        /*0154*/ 	.word	0x0003c428
        /*0158*/ 	.short	0x0100
        /*015a*/ 	.byte	0x08
	.zero		1


	//   ....[6]....
        /*015c*/ 	.word	0x00000530
        /*0160*/ 	.word	0x000000ff
        /*0164*/ 	.word	0x0003c408
        /*0168*/ 	.short	0x0100
        /*016a*/ 	.byte	0x08
	.zero		1


	//   ....[7]....
        /*016c*/ 	.word	0x00000540
        /*0170*/ 	.word	0x000000ff
        /*0174*/ 	.word	0x0003c430
        /*0178*/ 	.short	0x0100
        /*017a*/ 	.byte	0x08
	.zero		1


	//   ....[8]....
        /*017c*/ 	.word	0x00000550
        /*0180*/ 	.word	0x000000ff
        /*0184*/ 	.word	0x0003c410
        /*0188*/ 	.short	0x0100
        /*018a*/ 	.byte	0x08
	.zero		1


	//   ....[9]....
        /*018c*/ 	.word	0x00000560
        /*0190*/ 	.word	0x000000ff
        /*0194*/ 	.word	0x0003c438
        /*0198*/ 	.short	0x0100
        /*019a*/ 	.byte	0x08
	.zero		1


	//   ....[10]....
        /*019c*/ 	.word	0x00000570
        /*01a0*/ 	.word	0x000000ff
        /*01a4*/ 	.word	0x0003c418
        /*01a8*/ 	.short	0x0100
        /*01aa*/ 	.byte	0x08
	.zero		1


	//   ....[11]....
        /*01ac*/ 	.word	0x00000580
        /*01b0*/ 	.word	0x000000ff
        /*01b4*/ 	.word	0x0003c440
        /*01b8*/ 	.short	0x0100
        /*01ba*/ 	.byte	0x08
	.zero		1


	//   ....[12]....
        /*01bc*/ 	.word	0x00000590
        /*01c0*/ 	.word	0x000000ff
        /*01c4*/ 	.word	0x0003c420
        /*01c8*/ 	.short	0x0100
        /*01ca*/ 	.byte	0x08
	.zero		1


	//   ....[13]....
        /*01cc*/ 	.word	0x000005a0
        /*01d0*/ 	.word	0x000000ff
        /*01d4*/ 	.word	0x0003c448
        /*01d8*/ 	.short	0x0100
        /*01da*/ 	.byte	0x08
	.zero		1


	//   ....[14]....
        /*01dc*/ 	.word	0x000006d0
        /*01e0*/ 	.word	0x000000ff
        /*01e4*/ 	.word	0x0003c470
        /*01e8*/ 	.short	0x0100
        /*01ea*/ 	.byte	0x08
	.zero		1


	//   ....[15]....
        /*01ec*/ 	.word	0x000006e0
        /*01f0*/ 	.word	0x000000ff
        /*01f4*/ 	.word	0x0003c480
        /*01f8*/ 	.short	0x0100
        /*01fa*/ 	.byte	0x08
	.zero		1


	//   ....[16]....
        /*01fc*/ 	.word	0x000006f0
        /*0200*/ 	.word	0x000000ff
        /*0204*/ 	.word	0x0003c478
        /*0208*/ 	.short	0x0100
        /*020a*/ 	.byte	0x08
	.zero		1


	//   ....[17]....
        /*020c*/ 	.word	0x00000700
        /*0210*/ 	.word	0x000000ff
        /*0214*/ 	.word	0x0003c488
        /*0218*/ 	.short	0x0100
        /*021a*/ 	.byte	0x08
	.zero		1


	//   ....[18]....
        /*021c*/ 	.word	0x00000840
        /*0220*/ 	.word	0x000000ff
        /*0224*/ 	.word	0x0003c490
        /*0228*/ 	.short	0x0100
        /*022a*/ 	.byte	0x06
	.zero		1


	//   ....[19]....
        /*022c*/ 	.word	0x00000850
        /*0230*/ 	.word	0x000000ff
        /*0234*/ 	.word	0x0003c498
        /*0238*/ 	.short	0x0100
        /*023a*/ 	.byte	0x06
	.zero		1


	//   ....[20]....
        /*023c*/ 	.word	0x00000860
        /*0240*/ 	.word	0x000000ff
        /*0244*/ 	.word	0x0003c4a0
        /*0248*/ 	.short	0x0100
        /*024a*/ 	.byte	0x06
	.zero		1


	//   ....[21]....
        /*024c*/ 	.word	0x00000870
        /*0250*/ 	.word	0x000000ff
        /*0254*/ 	.word	0x0003c4a8
        /*0258*/ 	.short	0x0100
        /*025a*/ 	.byte	0x06
	.zero		1


	//   ....[22]....
        /*025c*/ 	.word	0x00000970
        /*0260*/ 	.word	0x000000ff
        /*0264*/ 	.word	0x0003c4c0
        /*0268*/ 	.short	0x0100
        /*026a*/ 	.byte	0x08
	.zero		1


	//   ....[23]....
        /*026c*/ 	.word	0x00000980
        /*0270*/ 	.word	0x000000ff
        /*0274*/ 	.word	0x0003c4e0
        /*0278*/ 	.short	0x0100
        /*027a*/ 	.byte	0x08
	.zero		1


	//   ....[24]....
        /*027c*/ 	.word	0x00000990
        /*0280*/ 	.word	0x000000ff
        /*0284*/ 	.word	0x0003c4c8
        /*0288*/ 	.short	0x0100
        /*028a*/ 	.byte	0x08
	.zero		1


	//   ....[25]....
        /*028c*/ 	.word	0x000009a0
        /*0290*/ 	.word	0x000000ff
        /*0294*/ 	.word	0x0003c4e8
        /*0298*/ 	.short	0x0100
        /*029a*/ 	.byte	0x08
	.zero		1


	//   ....[26]....
        /*029c*/ 	.word	0x000009b0
        /*02a0*/ 	.word	0x000000ff
        /*02a4*/ 	.word	0x0003c4d0
        /*02a8*/ 	.short	0x0100
        /*02aa*/ 	.byte	0x08
	.zero		1


	//   ....[27]....
        /*02ac*/ 	.word	0x000009c0
        /*02b0*/ 	.word	0x000000ff
        /*02b4*/ 	.word	0x0003c4f0
        /*02b8*/ 	.short	0x0100
        /*02ba*/ 	.byte	0x08
	.zero		1


	//   ....[28]....
        /*02bc*/ 	.word	0x000009d0
        /*02c0*/ 	.word	0x000000ff
        /*02c4*/ 	.word	0x0003c4d8
        /*02c8*/ 	.short	0x0100
        /*02ca*/ 	.byte	0x08
	.zero		1


	//   ....[29]....
        /*02cc*/ 	.word	0x000009e0
        /*02d0*/ 	.word	0x000000ff
        /*02d4*/ 	.word	0x0003c4f8
        /*02d8*/ 	.short	0x0100
        /*02da*/ 	.byte	0x08
	.zero		1


	//   ....[30]....
        /*02dc*/ 	.word	0x00000ae0
        /*02e0*/ 	.word	0x000000ff
        /*02e4*/ 	.word	0x0003c4b0
        /*02e8*/ 	.short	0x0100
        /*02ea*/ 	.byte	0x06
	.zero		1


	//   ....[31]....
        /*02ec*/ 	.word	0x000011d0
        /*02f0*/ 	.word	0x000000ff
        /*02f4*/ 	.word	0x0003c450
        /*02f8*/ 	.short	0x010a
        /*02fa*/ 	.byte	0x06
	.zero		1


	//   ....[32]....
        /*02fc*/ 	.word	0x00001280
        /*0300*/ 	.word	0x000000ff
        /*0304*/ 	.word	0x0003c400
        /*0308*/ 	.short	0x010a
        /*030a*/ 	.byte	0x30
	.zero		1


	//   ....[33]....
        /*030c*/ 	.word	0x000012a0
        /*0310*/ 	.word	0x000000ff
        /*0314*/ 	.word	0xfffffff8
        /*0318*/ 	.short	0x010a
        /*031a*/ 	.byte	0x05
	.zero		1


	//   ....[34]....
        /*031c*/ 	.word	0x00002940
        /*0320*/ 	.word	0x0000001f
        /*0324*/ 	.word	0x00000000
        /*0328*/ 	.short	0x0101
        /*032a*/ 	.byte	0x07
	.zero		1


	//   ....[35]....
        /*032c*/ 	.word	0x00002c10
        /*0330*/ 	.word	0x000000ff
        /*0334*/ 	.word	0x0003c400
        /*0338*/ 	.short	0x010a
        /*033a*/ 	.byte	0x06
	.zero		1


	//   ....[36]....
        /*033c*/ 	.word	0x00002e20
        /*0340*/ 	.word	0x000000ff
        /*0344*/ 	.word	0x00000000
        /*0348*/ 	.short	0x0101
        /*034a*/ 	.byte	0x30
	.zero		1


	//   ....[37]....
        /*034c*/ 	.word	0x00002fc0
        /*0350*/ 	.word	0x000000ff
        /*0354*/ 	.word	0x0003c400
        /*0358*/ 	.short	0x010a
        /*035a*/ 	.byte	0x07
	.zero		1


	//   ....[38]....
        /*035c*/ 	.word	0x00004a90
        /*0360*/ 	.word	0x000000ff
        /*0364*/ 	.word	0x0003c400
        /*0368*/ 	.short	0x010a
        /*036a*/ 	.byte	0x0a
	.zero		1


	//   ....[39]....
        /*036c*/ 	.word	0x00004f50
        /*0370*/ 	.word	0x000000ff
        /*0374*/ 	.word	0x0003c400
        /*0378*/ 	.short	0x010a
        /*037a*/ 	.byte	0x0a
	.zero		1


	//   ....[40]....
        /*037c*/ 	.word	0x00005150
        /*0380*/ 	.word	0x000000ff
        /*0384*/ 	.word	0x00000000
        /*0388*/ 	.short	0x0101
        /*038a*/ 	.byte	0x0a
	.zero		1


	//   ....[41]....
        /*038c*/ 	.word	0x00005200
        /*0390*/ 	.word	0x000000ff
        /*0394*/ 	.word	0x00000000
        /*0398*/ 	.short	0x0101
        /*039a*/ 	.byte	0x05
	.zero		1


	//   ....[42]....
        /*039c*/ 	.word	0x000053b0
        /*03a0*/ 	.word	0x000000ff
        /*03a4*/ 	.word	0x00000000
        /*03a8*/ 	.short	0x0101
        /*03aa*/ 	.byte	0x06
	.zero		1


	//   ....[43]....
        /*03ac*/ 	.word	0x00005440
        /*03b0*/ 	.word	0x000000ff
        /*03b4*/ 	.word	0x00000000
        /*03b8*/ 	.short	0x0101
        /*03ba*/ 	.byte	0x04
	.zero		1


	//   ....[44]....
        /*03bc*/ 	.word	0x00005dc0
        /*03c0*/ 	.word	0x000000ff
        /*03c4*/ 	.word	0x0003c498
        /*03c8*/ 	.short	0x010a
        /*03ca*/ 	.byte	0x04
	.zero		1


	//   ....[45]....
        /*03cc*/ 	.word	0x00008320
        /*03d0*/ 	.word	0x00000000
        /*03d4*/ 	.word	0x0003c490
        /*03d8*/ 	.short	0x0101
        /*03da*/ 	.byte	0x05
	.zero		1


	//   ....[46]....
        /*03dc*/ 	.word	0x000086e0
        /*03e0*/ 	.word	0x00000007
        /*03e4*/ 	.word	0x0003c460
        /*03e8*/ 	.short	0x010a
        /*03ea*/ 	.byte	0x3f
	.zero		1


	//   ....[47]....
        /*03ec*/ 	.word	0x00008a50
        /*03f0*/ 	.word	0x00000007
        /*03f4*/ 	.word	0x0003c4b0
        /*03f8*/ 	.short	0x0101
        /*03fa*/ 	.byte	0x3f
	.zero		1


	//   ....[48]....
        /*03fc*/ 	.word	0x00008a60
        /*0400*/ 	.word	0x00000007
        /*0404*/ 	.word	0x0003c4b0
        /*0408*/ 	.short	0x010a
        /*040a*/ 	.byte	0x3f
	.zero		1


	//   ....[49]....
        /*040c*/ 	.word	0x00008b00
        /*0410*/ 	.word	0x00000004
        /*0414*/ 	.word	0x0003c460
        /*0418*/ 	.short	0x010a
        /*041a*/ 	.byte	0x3f
	.zero		1


	//   ....[50]....
        /*041c*/ 	.word	0x00009170
        /*0420*/ 	.word	0x00000008
        /*0424*/ 	.word	0x0003c428
        /*0428*/ 	.short	0x010a
        /*042a*/ 	.byte	0x3f
	.zero		1


	//   ....[51]....
        /*042c*/ 	.word	0x000094d0
        /*0430*/ 	.word	0x00000005
        /*0434*/ 	.word	0x0003c4b0
        /*0438*/ 	.short	0x0101
        /*043a*/ 	.byte	0x3f
	.zero		1


	//   ....[52]....
        /*043c*/ 	.word	0x000094e0
        /*0440*/ 	.word	0x00000005
        /*0444*/ 	.word	0x0003c4b0
        /*0448*/ 	.short	0x010a
        /*044a*/ 	.byte	0x3f
	.zero		1


	//   ....[53]....
        /*044c*/ 	.word	0x00009590
        /*0450*/ 	.word	0x00000007
        /*0454*/ 	.word	0x0003c428
        /*0458*/ 	.short	0x010a
        /*045a*/ 	.byte	0x3f
	.zero		1


	//   ....[54]....
        /*045c*/ 	.word	0x00009980
        /*0460*/ 	.word	0x00000006
        /*0464*/ 	.word	0x0003c428
        /*0468*/ 	.short	0x010a
        /*046a*/ 	.byte	0x3f
	.zero		1


	//   ....[55]....
        /*046c*/ 	.word	0x00009d00
        /*0470*/ 	.word	0x00000006
        /*0474*/ 	.word	0x0003c428
        /*0478*/ 	.short	0x010a
        /*047a*/ 	.byte	0x3f
	.zero		1


	//   ....[56]....
        /*047c*/ 	.word	0x0000a0d0
        /*0480*/ 	.word	0x00000003
        /*0484*/ 	.word	0x0003c450
        /*0488*/ 	.short	0x010a
        /*048a*/ 	.byte	0x3f
	.zero		1


	//   ....[57]....
        /*048c*/ 	.word	0x0000a130
        /*0490*/ 	.word	0x00000005
        /*0494*/ 	.word	0x0003c400
        /*0498*/ 	.short	0x010a
        /*049a*/ 	.byte	0x3f
	.zero		1


	//   ....[58]....
        /*049c*/ 	.word	0x0000a190
        /*04a0*/ 	.word	0x00000000
        /*04a4*/ 	.word	0xfffffff8
        /*04a8*/ 	.short	0x010a
        /*04aa*/ 	.byte	0x3f
	.zero		1


	//   ....[59]....
        /*04ac*/ 	.word	0x0000a1f0
        /*04b0*/ 	.word	0x00000018
        /*04b4*/ 	.word	0x0003c400
        /*04b8*/ 	.short	0x010a
        /*04ba*/ 	.byte	0x3f
	.zero		1


	//   ....[60]....
        /*04bc*/ 	.word	0x0000a250
        /*04c0*/ 	.word	0x00000007
        /*04c4*/ 	.word	0x0003c400
        /*04c8*/ 	.short	0x010a
        /*04ca*/ 	.byte	0x3f
	.zero		1


	//   ....[61]....
        /*04cc*/ 	.word	0x0000a2b0
        /*04d0*/ 	.word	0x000000a8
        /*04d4*/ 	.word	0x0003c400
        /*04d8*/ 	.short	0x010a
        /*04da*/ 	.byte	0x3f
	.zero		1


	//   ....[62]....
        /*04dc*/ 	.word	0x0000a310
        /*04e0*/ 	.word	0x00000003
        /*04e4*/ 	.word	0x0003c498
        /*04e8*/ 	.short	0x010a
        /*04ea*/ 	.byte	0x3f
	.zero		1


	//   ....[63]....
        /*04ec*/ 	.word	0x0000a3e0
        /*04f0*/ 	.word	0x00000007
        /*04f4*/ 	.word	0x0003c460
        /*04f8*/ 	.short	0x010a
        /*04fa*/ 	.byte	0x3f
	.zero		1


	//   ....[64]....
        /*04fc*/ 	.word	0x0000a430
        /*0500*/ 	.word	0x00000007
        /*0504*/ 	.word	0x0003c4b0
        /*0508*/ 	.short	0x010a
        /*050a*/ 	.byte	0x3f
	.zero		1


	//   ....[65]....
        /*050c*/ 	.word	0x0000a480
        /*0510*/ 	.word	0x00000004
        /*0514*/ 	.word	0x0003c460
        /*0518*/ 	.short	0x010a
        /*051a*/ 	.byte	0x3f
	.zero		1


	//   ....[66]....
        /*051c*/ 	.word	0x0000a550
        /*0520*/ 	.word	0x00000008
        /*0524*/ 	.word	0x0003c428
        /*0528*/ 	.short	0x010a
        /*052a*/ 	.byte	0x3f
	.zero		1


	//   ....[67]....
        /*052c*/ 	.word	0x0000a5a0
        /*0530*/ 	.word	0x00000005
        /*0534*/ 	.word	0x0003c4b0
        /*0538*/ 	.short	0x010a
        /*053a*/ 	.byte	0x3f
	.zero		1


	//   ....[68]....
        /*053c*/ 	.word	0x0000a5f0
        /*0540*/ 	.word	0x00000007
        /*0544*/ 	.word	0x0003c428
        /*0548*/ 	.short	0x010a
        /*054a*/ 	.byte	0x3f
	.zero		1


	//   ....[69]....
        /*054c*/ 	.word	0x0000a640
        /*0550*/ 	.word	0x00000006
        /*0554*/ 	.word	0x0003c428
        /*0558*/ 	.short	0x010a
        /*055a*/ 	.byte	0x3f
	.zero		1


	//   ....[70]....
        /*055c*/ 	.word	0x0000a690
        /*0560*/ 	.word	0x00000006
        /*0564*/ 	.word	0x0003c428
        /*0568*/ 	.short	0x010a
        /*056a*/ 	.byte	0x3f
	.zero		1


	//----- nvinfo : EIATTR_NUM_MBARRIERS
	.align		4
.L_38:
        /*056c*/ 	.byte	0x03, 0x38
        /*056e*/ 	.short	0x001f


	//----- nvinfo : EIATTR_EXIT_INSTR_OFFSETS
	.align		4
        /*0570*/ 	.byte	0x04, 0x1c
        /*0572*/ 	.short	(.L_40 - .L_39)


	//   ....[0]....
.L_39:
        /*0574*/ 	.word	0x00000b40


	//   ....[1]....
        /*0578*/ 	.word	0x00000bb0


	//   ....[2]....
        /*057c*/ 	.word	0x00008340


	//   ....[3]....
        /*0580*/ 	.word	0x000083a0


	//   ....[4]....
        /*0584*/ 	.word	0x000083d0


	//   ....[5]....
        /*0588*/ 	.word	0x00008e60


	//   ....[6]....
        /*058c*/ 	.word	0x00008e90


	//   ....[7]....
        /*0590*/ 	.word	0x0000a0b0


	//----- nvinfo : EIATTR_MAX_THREADS
	.align		4
.L_40:
        /*0594*/ 	.byte	0x04, 0x05
        /*0596*/ 	.short	(.L_42 - .L_41)
.L_41:
        /*0598*/ 	.word	0x00000180
        /*059c*/ 	.word	0x00000001
        /*05a0*/ 	.word	0x00000001


	//----- nvinfo : EIATTR_CRS_STACK_SIZE
	.align		4
.L_42:
        /*05a4*/ 	.byte	0x04, 0x1e
        /*05a6*/ 	.short	(.L_44 - .L_43)
.L_43:
        /*05a8*/ 	.word	0x00000000


	//----- nvinfo : EIATTR_CBANK_PARAM_SIZE
	.align		4
.L_44:
        /*05ac*/ 	.byte	0x03, 0x19
        /*05ae*/ 	.short	0x0870


	//----- nvinfo : EIATTR_PARAM_CBANK
	.align		4
        /*05b0*/ 	.byte	0x04, 0x0a
        /*05b2*/ 	.short	(.L_46 - .L_45)
	.align		4
.L_45:
        /*05b4*/ 	.word	index@(.nv.constant0._ZN7cutlass13device_kernelINS_4fmha6kernel28FmhaKernelTmaWarpSpecializedINS1_10collective30FmhaMainloopTmaWarpSpecializedINS_6half_tEffN4cute5tupleIJNS7_1CILi128EEENS9_ILi64EEENS9_ILi256EEEEEENS8_IJiNS9_ILi1EEENS8_IJiiEEEEEESG_SG_NS4_13DefaultFusionEJNS2_6OptionILNS2_3TagE0ENS9_ILb1EEEEENSI_ILSJ_2ESK_EEEEENS4_15FmhaFwdEpilogueIS6_fNS8_IJSB_SC_SB_EEEEENS2_23PersistentTileSchedulerEJSL_SM_EEEEEvNT_6ParamsE)
        /*05b8*/ 	.short	0x0210
        /*05ba*/ 	.short	0x0870


	//----- nvinfo : EIATTR_SW_WAR
	.align		4
.L_46:
        /*05bc*/ 	.byte	0x04, 0x36
        /*05be*/ 	.short	(.L_48 - .L_47)
.L_47:
        /*05c0*/ 	.word	0x00000008
.L_48:


//--------------------- .nv.callgraph             --------------------------
	.section	.nv.callgraph,"",@"SHT_CUDA_CALLGRAPH"
	.align	4
	.sectionentsize	8
	.align		4
        /*0000*/ 	.word	0x00000000
	.align		4
        /*0004*/ 	.word	0xffffffff
	.align		4
        /*0008*/ 	.word	index@(_ZN7cutlass13device_kernelINS_4fmha6kernel28FmhaKernelTmaWarpSpecializedINS1_10collective30FmhaMainloopTmaWarpSpecializedINS_6half_tEffN4cute5tupleIJNS7_1CILi128EEENS9_ILi64EEENS9_ILi256EEEEEENS8_IJiNS9_ILi1EEENS8_IJiiEEEEEESG_SG_NS4_13DefaultFusionEJNS2_6OptionILNS2_3TagE0ENS9_ILb1EEEEENSI_ILSJ_2ESK_EEEEENS4_15FmhaFwdEpilogueIS6_fNS8_IJSB_SC_SB_EEEEENS2_23PersistentTileSchedulerEJSL_SM_EEEEEvNT_6ParamsE)
	.align		4
        /*000c*/ 	.word	index@(__assertfail)
	.align		4
        /*0010*/ 	.word	0x00000000
	.align		4
        /*0014*/ 	.word	0xfffffffe
	.align		4
        /*0018*/ 	.word	0x00000000
	.align		4
        /*001c*/ 	.word	0xfffffffd
	.align		4
        /*0020*/ 	.word	0x00000000
	.align		4
        /*0024*/ 	.word	0xfffffffc


//--------------------- .nv.constant4             --------------------------
	.section	.nv.constant4,"a",@progbits
	.align	8
	.align		8
.nv.constant4:
        /*0000*/ 	.dword	__assertfail
	.align		8
        /*0008*/ 	.dword	__unnamed_1
	.align		8
        /*0010*/ 	.dword	__unnamed_2
	.align		8
        /*0018*/ 	.dword	_ZN39_INTERNAL_c5a805b4_4_k_cu_80b8a0c3_32754cuda3std3__45__cpo5beginE
	.align		8
        /*0020*/ 	.dword	_ZN39_INTERNAL_c5a805b4_4_k_cu_80b8a0c3_32754cuda3std3__45__cpo3endE
	.align		8
        /*0028*/ 	.dword	_ZN39_INTERNAL_c5a805b4_4_k_cu_80b8a0c3_32754cuda3std3__45__cpo6cbeginE
	.align		8
        /*0030*/ 	.dword	_ZN39_INTERNAL_c5a805b4_4_k_cu_80b8a0c3_32754cuda3std3__45__cpo4cendE
	.align		8
        /*0038*/ 	.dword	_ZN39_INTERNAL_c5a805b4_4_k_cu_80b8a0c3_32754cuda3std3__441_GLOBAL__N__c5a805b4_4_k_cu_80b8a0c3_32756ignoreE
	.align		8
        /*0040*/ 	.dword	_ZN39_INTERNAL_c5a805b4_4_k_cu_80b8a0c3_32754cuda3std3__419piecewise_constructE
	.align		8
        /*0048*/ 	.dword	_ZN39_INTERNAL_c5a805b4_4_k_cu_80b8a0c3_32754cuda3std3__48in_placeE
	.align		8
        /*0050*/ 	.dword	_ZN39_INTERNAL_c5a805b4_4_k_cu_80b8a0c3_32754cuda3std6ranges3__45__cpo4swapE
	.align		8
        /*0058*/ 	.dword	_ZN39_INTERNAL_c5a805b4_4_k_cu_80b8a0c3_32754cuda3std6ranges3__45__cpo9iter_moveE
	.align		8
        /*0060*/ 	.dword	_ZN39_INTERNAL_c5a805b4_4_k_cu_80b8a0c3_32754cute7productE
	.align		8
        /*0068*/ 	.dword	_ZN39_INTERNAL_c5a805b4_4_k_cu_80b8a0c3_32754cute1_E
	.align		8
        /*0070*/ 	.dword	$str$24
	.align		8
        /*0078*/ 	.dword	$str$25


//--------------------- .text._ZN7cutlass13device_kernelINS_4fmha6kernel28FmhaKernelTmaWarpSpecializedINS1_10collective30FmhaMainloopTmaWarpSpecializedINS_6half_tEffN4cute5tupleIJNS7_1CILi128EEENS9_ILi64EEENS9_ILi256EEEEEENS8_IJiNS9_ILi1EEENS8_IJiiEEEEEESG_SG_NS4_13DefaultFusionEJNS2_6OptionILNS2_3TagE0ENS9_ILb1EEEEENSI_ILSJ_2ESK_EEEEENS4_15FmhaFwdEpilogueIS6_fNS8_IJSB_SC_SB_EEEEENS2_23PersistentTileSchedulerEJSL_SM_EEEEEvNT_6ParamsE --------------------------
	.section	.text._ZN7cutlass13device_kernelINS_4fmha6kernel28FmhaKernelTmaWarpSpecializedINS1_10collective30FmhaMainloopTmaWarpSpecializedINS_6half_tEffN4cute5tupleIJNS7_1CILi128EEENS9_ILi64EEENS9_ILi256EEEEEENS8_IJiNS9_ILi1EEENS8_IJiiEEEEEESG_SG_NS4_13DefaultFusionEJNS2_6OptionILNS2_3TagE0ENS9_ILb1EEEEENSI_ILSJ_2ESK_EEEEENS4_15FmhaFwdEpilogueIS6_fNS8_IJSB_SC_SB_EEEEENS2_23PersistentTileSchedulerEJSL_SM_EEEEEvNT_6ParamsE,"ax",@progbits
	.align	128
.text._ZN7cutlass13device_kernelINS_4fmha6kernel28FmhaKernelTmaWarpSpecializedINS1_10collective30FmhaMainloopTmaWarpSpecializedINS_6half_tEffN4cute5tupleIJNS7_1CILi128EEENS9_ILi64EEENS9_ILi256EEEEEENS8_IJiNS9_ILi1EEENS8_IJiiEEEEEESG_SG_NS4_13DefaultFusionEJNS2_6OptionILNS2_3TagE0ENS9_ILb1EEEEENSI_ILSJ_2ESK_EEEEENS4_15FmhaFwdEpilogueIS6_fNS8_IJSB_SC_SB_EEEEENS2_23PersistentTileSchedulerEJSL_SM_EEEEEvNT_6ParamsE:
        .type           _ZN7cutlass13device_kernelINS_4fmha6kernel28FmhaKernelTmaWarpSpecializedINS1_10collective30FmhaMainloopTmaWarpSpecializedINS_6half_tEffN4cute5tupleIJNS7_1CILi128EEENS9_ILi64EEENS9_ILi256EEEEEENS8_IJiNS9_ILi1EEENS8_IJiiEEEEEESG_SG_NS4_13DefaultFusionEJNS2_6OptionILNS2_3TagE0ENS9_ILb1EEEEENSI_ILSJ_2ESK_EEEEENS4_15FmhaFwdEpilogueIS6_fNS8_IJSB_SC_SB_EEEEENS2_23PersistentTileSchedulerEJSL_SM_EEEEEvNT_6ParamsE,@function
        .size           _ZN7cutlass13device_kernelINS_4fmha6kernel28FmhaKernelTmaWarpSpecializedINS1_10collective30FmhaMainloopTmaWarpSpecializedINS_6half_tEffN4cute5tupleIJNS7_1CILi128EEENS9_ILi64EEENS9_ILi256EEEEEENS8_IJiNS9_ILi1EEENS8_IJiiEEEEEESG_SG_NS4_13DefaultFusionEJNS2_6OptionILNS2_3TagE0ENS9_ILb1EEEEENSI_ILSJ_2ESK_EEEEENS4_15FmhaFwdEpilogueIS6_fNS8_IJSB_SC_SB_EEEEENS2_23PersistentTileSchedulerEJSL_SM_EEEEEvNT_6ParamsE,(.L_x_144 - _ZN7cutlass13device_kernelINS_4fmha6kernel28FmhaKernelTmaWarpSpecializedINS1_10collective30FmhaMainloopTmaWarpSpecializedINS_6half_tEffN4cute5tupleIJNS7_1CILi128EEENS9_ILi64EEENS9_ILi256EEEEEENS8_IJiNS9_ILi1EEENS8_IJiiEEEEEESG_SG_NS4_13DefaultFusionEJNS2_6OptionILNS2_3TagE0ENS9_ILb1EEEEENSI_ILSJ_2ESK_EEEEENS4_15FmhaFwdEpilogueIS6_fNS8_IJSB_SC_SB_EEEEENS2_23PersistentTileSchedulerEJSL_SM_EEEEEvNT_6ParamsE)
        .other          _ZN7cutlass13device_kernelINS_4fmha6kernel28FmhaKernelTmaWarpSpecializedINS1_10collective30FmhaMainloopTmaWarpSpecializedINS_6half_tEffN4cute5tupleIJNS7_1CILi128EEENS9_ILi64EEENS9_ILi256EEEEEENS8_IJiNS9_ILi1EEENS8_IJiiEEEEEESG_SG_NS4_13DefaultFusionEJNS2_6OptionILNS2_3TagE0ENS9_ILb1EEEEENSI_ILSJ_2ESK_EEEEENS4_15FmhaFwdEpilogueIS6_fNS8_IJSB_SC_SB_EEEEENS2_23PersistentTileSchedulerEJSL_SM_EEEEEvNT_6ParamsE,@"STO_CUDA_ENTRY STV_DEFAULT"
_ZN7cutlass13device_kernelINS_4fmha6kernel28FmhaKernelTmaWarpSpecializedINS1_10collective30FmhaMainloopTmaWarpSpecializedINS_6half_tEffN4cute5tupleIJNS7_1CILi128EEENS9_ILi64EEENS9_ILi256EEEEEENS8_IJiNS9_ILi1EEENS8_IJiiEEEEEESG_SG_NS4_13DefaultFusionEJNS2_6OptionILNS2_3TagE0ENS9_ILb1EEEEENSI_ILSJ_2ESK_EEEEENS4_15FmhaFwdEpilogueIS6_fNS8_IJSB_SC_SB_EEEEENS2_23PersistentTileSchedulerEJSL_SM_EEEEEvNT_6ParamsE:
[----:B------:R-:W1:Y:S01]  /*0000*/  LDC R1, c[0x0][0x28] ;  /* 0x00000a00ff017b82 */ /* 0x000e620000000800 */
[----:B------:R-:W2:Y:S07]  /*0010*/  S2R R2, SR_TID.X ;  /* 0x0000000000027919 */ /* 0x000eae0000002100 */
[----:B------:R-:W3:Y:S01]  /*0020*/  S2UR UR6, SR_CTAID.X ;  /* 0x00000000000679c3 */ /* 0x000ee20000002500 */
[----:B------:R-:W-:Y:S01]  /*0030*/  ELECT P1, URZ, PT ;  /* 0x00000000003f782f */ /* 0x000fe20003820000 */
[----:B------:R-:W-:Y:S01]  /*0040*/  BSSY B0, `(.L_x_0) ;  /* 0x0000018000007945 */ /* 0x000fe20003800000 */
[----:B---3--:R-:W-:-:S02]  /*0050*/  MOV R17, UR6 ;  /* 0x0000000600117c02 */ /* 0x008fc40008000f00 */
[----:B--2---:R-:W-:-:S05]  /*0060*/  SHF.R.U32.HI R0, RZ, 0x5, R2 ;  /* 0x00000005ff007819 */ /* 0x004fca0000011602 */
[----:B------:R-:W2:Y:S02]  /*0070*/  SHFL.IDX PT, R3, R0, RZ, 0x1f ;  /* 0x00001fff00037589 */ /* 0x000ea400000e0000 */
[----:B--2---:R-:W-:Y:S02]  /*0080*/  R2UR UR4, R3 ;  /* 0x00000000030472ca */ /* 0x004fe400000e0000 */
[----:B------:R-:W-:-:S06]  /*0090*/  SHF.R.U32.HI R3, RZ, 0x7, R2 ;  /* 0x00000007ff037819 */ /* 0x000fcc0000011602 */
[----:B------:R-:W2:Y:S05]  /*00a0*/  SHFL.IDX PT, R3, R3, RZ, 0x1f ;  /* 0x00001fff03037589 */ /* 0x000eaa00000e0000 */
[----:B------:R-:W-:Y:S02]  /*00b0*/  USHF.R.S32.HI UR5, URZ, 0x1f, UR4 ;  /* 0x0000001f3f057899 */ /* 0x000fe40008011404 */
[----:B------:R-:W-:Y:S02]  /*00c0*/  ISETP.EQ.AND P2, PT, RZ, UR4, P1 ;  /* 0x00000004ff007c0c */ /* 0x000fe40008f42270 */
[----:B------:R-:W-:-:S04]  /*00d0*/  ULEA.HI UR5, UR5, UR4, URZ, 0x2 ;  /* 0x0000000405057291 */ /* 0x000fc8000f8f103f */
[----:B------:R-:W-:-:S04]  /*00e0*/  ULOP3.LUT UR5, UR5, 0xfffffffc, URZ, 0xc0, !UPT ;  /* 0xfffffffc05057892 */ /* 0x000fc8000f8ec03f */
[----:B------:R-:W-:-:S03]  /*00f0*/  UIADD3 UR5, UR4, -UR5, URZ ;  /* 0x8000000504057290 */ /* 0x000fc6000fffe03f */
[----:B-1----:R-:W-:Y:S09]  /*0100*/  @!P2 BRA `(.L_x_1) ;  /* 0x00000000002ca947 */ /* 0x002ff20003800000 */
[----:B------:R-:W-:Y:S02]  /*0110*/  ULDC.64 UR6, c[0x0][0x198] ;  /* 0x0000660000067ab9 */ /* 0x000fe40000000a00 */
[----:B------:R-:W-:Y:S02]  /*0120*/  UIADD3 UR8, UP0, UR6, 0xf0, URZ ;  /* 0x000000f006087890 */ /* 0x000fe4000ff1e03f */
[----:B------:R-:W-:Y:S02]  /*0130*/  UIADD3 UR10, UP1, UR6, 0x1f0, URZ ;  /* 0x000001f0060a7890 */ /* 0x000fe4000ff3e03f */
[----:B------:R-:W-:Y:S02]  /*0140*/  UIADD3 UR6, UP2, UR6, 0x2f0, URZ ;  /* 0x000002f006067890 */ /* 0x000fe4000ff5e03f */
[----:B------:R-:W-:Y:S02]  /*0150*/  UIADD3.X UR9, URZ, UR7, URZ, UP0, !UPT ;  /* 0x000000073f097290 */ /* 0x000fe400087fe43f */
[----:B------:R-:W-:-:S02]  /*0160*/  UIADD3.X UR11, URZ, UR7, URZ, UP1, !UPT ;  /* 0x000000073f0b7290 */ /* 0x000fc40008ffe43f */
[----:B------:R-:W-:-:S05]  /*0170*/  UIADD3.X UR7, URZ, UR7, URZ, UP2, !UPT ;  /* 0x000000073f077290 */ /* 0x000fca00097fe43f */
[----:B------:R1:W-:Y:S02]  /*0180*/  UTMACCTL.PF [UR8] ;  /* 0x00000000080079b9 */ /* 0x0003e40008040000 */
[----:B------:R1:W-:Y:S02]  /*0190*/  UTMACCTL.PF [UR10] ;  /* 0x000000000a0079b9 */ /* 0x0003e40008040000 */
[----:B------:R1:W-:Y:S02]  /*01a0*/  UTMACCTL.PF [UR6] ;  /* 0x00000000060079b9 */ /* 0x0003e40008040000 */
[----:B-1----:R-:W-:Y:S01]  /*01b0*/  NOP ;  /* 0x0000000000007918 */ /* 0x002fe20000000000 */
.L_x_1:
[----:B------:R-:W-:Y:S05]  /*01c0*/  BSYNC B0 ;  /* 0x0000000000007941 */ /* 0x000fea0003800000 */
.L_x_0:
[----:B------:R-:W1:Y:S01]  /*01d0*/  SHFL.IDX PT, R4, R0, RZ, 0x1f ;  /* 0x00001fff00047589 */ /* 0x000e6200000e0000 */
[----:B--2---:R-:W-:Y:S01]  /*01e0*/  R2UR UR60, R3 ;  /* 0x00000000033c72ca */ /* 0x004fe200000e0000 */
[----:B------:R-:W-:Y:S02]  /*01f0*/  UISETP.NE.AND UP0, UPT, UR5, 0x1, UPT ;  /* 0x000000010500788c */ /* 0x000fe4000bf05270 */
[----:B------:R-:W-:-:S10]  /*0200*/  UISETP.NE.AND UP1, UPT, UR5, 0x2, UPT ;  /* 0x000000020500788c */ /* 0x000fd4000bf25270 */
[----:B------:R-:W-:Y:S02]  /*0210*/  UIADD3 UR10, UR60, -0x1, URZ ;  /* 0xffffffff3c0a7890 */ /* 0x000fe4000fffe03f */
[----:B------:R-:W-:Y:S02]  /*0220*/  UISETP.EQ.AND UP2, UPT, UR60, URZ, !UP0 ;  /* 0x0000003f3c00728c */ /* 0x000fe4000c742270 */
[----:B------:R-:W-:Y:S02]  /*0230*/  UISETP.EQ.AND UP3, UPT, UR60, URZ, !UP1 ;  /* 0x0000003f3c00728c */ /* 0x000fe4000cf62270 */
[----:B------:R-:W-:Y:S02]  /*0240*/  UISETP.GE.U32.AND UP4, UPT, UR10, 0x4, UPT ;  /* 0x000000040a00788c */ /* 0x000fe4000bf86070 */
[----:B------:R-:W-:Y:S01]  /*0250*/  USEL UR4, URZ, 0x1, !UP2 ;  /* 0x000000013f047887 */ /* 0x000fe2000d000000 */
[----:B-1----:R-:W-:Y:S01]  /*0260*/  ISETP.NE.AND P0, PT, R4, RZ, PT ;  /* 0x000000ff0400720c */ /* 0x002fe20003f05270 */
[----:B------:R-:W-:Y:S01]  /*0270*/  USEL UR6, URZ, 0x1, !UP3 ;  /* 0x000000013f067887 */ /* 0x000fe2000d800000 */
[----:B------:R-:W-:Y:S01]  /*0280*/  MOV R4, UR5 ;  /* 0x0000000500047c02 */ /* 0x000fe20008000f00 */
[----:B------:R-:W-:-:S02]  /*0290*/  USEL UR7, UR4, 0x2, UP4 ;  /* 0x0000000204077887 */ /* 0x000fc4000a000000 */
[----:B------:R-:W-:-:S04]  /*02a0*/  USEL UR4, UR6, 0x2, UP4 ;  /* 0x0000000206047887 */ /* 0x000fc8000a000000 */
[----:B------:R-:W-:Y:S02]  /*02b0*/  MOV R18, UR7 ;  /* 0x0000000700127c02 */ /* 0x000fe40008000f00 */
[----:B------:R-:W-:Y:S02]  /*02c0*/  MOV R16, UR4 ;  /* 0x0000000400107c02 */ /* 0x000fe40008000f00 */
[----:B------:R-:W-:Y:S05]  /*02d0*/  @P0 BRA `(.L_x_2) ;  /* 0x0000000000480947 */ /* 0x000fea0003800000 */
[----:B------:R-:W1:Y:S01]  /*02e0*/  S2UR UR8, SR_CgaCtaId ;  /* 0x00000000000879c3 */ /* 0x000e620000008800 */
[----:B------:R-:W-:Y:S01]  /*02f0*/  UMOV UR4, 0x400 ;  /* 0x0000040000047882 */ /* 0x000fe20000000000 */
[----:B------:R-:W-:Y:S01]  /*0300*/  UMOV UR5, 0x1 ;  /* 0x0000000100057882 */ /* 0x000fe20000000000 */
[----:B------:R-:W-:Y:S01]  /*0310*/  UMOV UR6, 0x80 ;  /* 0x0000008000067882 */ /* 0x000fe20000000000 */
[----:B------:R-:W-:Y:S01]  /*0320*/  ELECT P0, URZ, PT ;  /* 0x00000000003f782f */ /* 0x000fe20003800000 */
[----:B------:R-:W-:-:S04]  /*0330*/  UIADD3 UR6, -UR6, 0x100000, URZ ;  /* 0x0010000006067890 */ /* 0x000fc8000fffe13f */
[----:B------:R-:W-:Y:S02]  /*0340*/  USHF.L.U32 UR7, UR6, 0xb, URZ ;  /* 0x0000000b06077899 */ /* 0x000fe4000800063f */
[----:B------:R-:W-:Y:S02]  /*0350*/  USHF.L.U32 UR6, UR6, 0x1, URZ ;  /* 0x0000000106067899 */ /* 0x000fe4000800063f */
[----:B-1----:R-:W-:Y:S02]  /*0360*/  ULEA UR8, UR8, UR4, 0x18 ;  /* 0x0000000408087291 */ /* 0x002fe4000f8ec03f */
[----:B------:R-:W-:-:S04]  /*0370*/  UIADD3 UR4, -UR5, 0x100000, URZ ;  /* 0x0010000005047890 */ /* 0x000fc8000fffe13f */
[----:B------:R-:W-:Y:S02]  /*0380*/  USHF.L.U32 UR5, UR4, 0xb, URZ ;  /* 0x0000000b04057899 */ /* 0x000fe4000800063f */
[----:B------:R-:W-:Y:S01]  /*0390*/  USHF.L.U32 UR4, UR4, 0x1, URZ ;  /* 0x0000000104047899 */ /* 0x000fe2000800063f */
[----:B------:R-:W1:Y:S11]  /*03a0*/  FENCE.VIEW.ASYNC.S ;  /* 0x00000000000073c6 */ /* 0x000e760000000000 */
[----:B-1----:R1:W2:Y:S01]  /*03b0*/  SYNCS.EXCH.64 URZ, [UR8+0x3c450], UR4 ;  /* 0x03c45004083f75b2 */ /* 0x0022a20008000100 */
[----:B------:R1:W3:Y:S01]  /*03c0*/  SYNCS.EXCH.64 URZ, [UR8+0x3c460], UR6 ;  /* 0x03c46006083f75b2 */ /* 0x0002e20008000100 */
[----:B------:R1:W4:Y:S01]  /*03d0*/  SYNCS.EXCH.64 URZ, [UR8+0x3c458], UR4 ;  /* 0x03c45804083f75b2 */ /* 0x0003220008000100 */
[----:B------:R1:W1:Y:S01]  /*03e0*/  SYNCS.EXCH.64 URZ, [UR8+0x3c468], UR6 ;  /* 0x03c46806083f75b2 */ /* 0x0002620008000100 */
[----:B------:R-:W-:Y:S01]  /*03f0*/  NOP ;  /* 0x0000000000007918 */ /* 0x000fe20000000000 */
.L_x_2:
[----:B------:R-:W5:Y:S01]  /*0400*/  SHFL.IDX PT, R3, R0, RZ, 0x1f ;  /* 0x00001fff00037589 */ /* 0x000f6200000e0000 */
[----:B------:R-:W-:Y:S01]  /*0410*/  NOP ;  /* 0x0000000000007918 */ /* 0x000fe20000000000 */
[----:B-----5:R-:W-:-:S13]  /*0420*/  ISETP.NE.AND P0, PT, R3, RZ, PT ;  /* 0x000000ff0300720c */ /* 0x020fda0003f05270 */
[----:B------:R-:W-:Y:S05]  /*0430*/  @P0 BRA `(.L_x_3) ;  /* 0x0000000000600947 */ /* 0x000fea0003800000 */
[----:B-1----:R-:W1:Y:S01]  /*0440*/  S2UR UR5, SR_CgaCtaId ;  /* 0x00000000000579c3 */ /* 0x002e620000008800 */
[----:B------:R-:W-:Y:S01]  /*0450*/  UMOV UR4, 0x400 ;  /* 0x0000040000047882 */ /* 0x000fe20000000000 */
[----:B------:R-:W-:Y:S01]  /*0460*/  UMOV UR6, 0x1 ;  /* 0x0000000100067882 */ /* 0x000fe20000000000 */
[----:B------:R-:W-:Y:S01]  /*0470*/  UMOV UR9, 0x100 ;  /* 0x0000010000097882 */ /* 0x000fe20000000000 */
[----:B------:R-:W-:-:S04]  /*0480*/  UIADD3 UR6, -UR6, 0x100000, URZ ;  /* 0x0010000006067890 */ /* 0x000fc8000fffe13f */
[----:B------:R-:W-:Y:S02]  /*0490*/  USHF.L.U32 UR7, UR6, 0xb, URZ ;  /* 0x0000000b06077899 */ /* 0x000fe4000800063f */
[----:B------:R-:W-:Y:S01]  /*04a0*/  USHF.L.U32 UR6, UR6, 0x1, URZ ;  /* 0x0000000106067899 */ /* 0x000fe2000800063f */
[----:B------:R-:W-:Y:S01]  /*04b0*/  ELECT P0, URZ, PT ;  /* 0x00000000003f782f */ /* 0x000fe20003800000 */
[----:B-1----:R-:W-:Y:S02]  /*04c0*/  ULEA UR8, UR5, UR4, 0x18 ;  /* 0x0000000405087291 */ /* 0x002fe4000f8ec03f */
[----:B------:R-:W-:-:S04]  /*04d0*/  UIADD3 UR4, -UR9, 0x100000, URZ ;  /* 0x0010000009047890 */ /* 0x000fc8000fffe13f */
[----:B------:R-:W-:Y:S02]  /*04e0*/  USHF.L.U32 UR5, UR4, 0xb, URZ ;  /* 0x0000000b04057899 */ /* 0x000fe4000800063f */
[----:B------:R-:W-:Y:S01]  /*04f0*/  USHF.L.U32 UR4, UR4, 0x1, URZ ;  /* 0x0000000104047899 */ /* 0x000fe2000800063f */
[----:B------:R-:W1:Y:S03]  /*0500*/  FENCE.VIEW.ASYNC.S ;  /* 0x00000000000073c6 */ /* 0x000e660000000000 */
[----:B-1----:R1:W1:Y:S08]  /*0510*/  SYNCS.EXCH.64 URZ, [UR8+0x3c400], UR6 ;  /* 0x03c40006083f75b2 */ /* 0x0022700008000100 */
[----:B------:R1:W1:Y:S01]  /*0520*/  SYNCS.EXCH.64 URZ, [UR8+0x3c428], UR4 ;  /* 0x03c42804083f75b2 */ /* 0x0002620008000100 */
        /* <DEDUP_REMOVED lines=8> */
[----:B------:R-:W-:Y:S01]  /*05b0*/  NOP ;  /* 0x0000000000007918 */ /* 0x000fe20000000000 */
.L_x_3:
        /* <DEDUP_REMOVED lines=21> */
[----:B------:R-:W-:Y:S01]  /*0710*/  NOP ;  /* 0x0000000000007918 */ /* 0x000fe20000000000 */
.L_x_4:
[----:B------:R-:W5:Y:S01]  /*0720*/  SHFL.IDX PT, R3, R0, RZ, 0x1f ;  /* 0x00001fff00037589 */ /* 0x000f6200000e0000 */
[----:B------:R-:W-:Y:S01]  /*0730*/  ELECT P0, URZ, PT ;  /* 0x00000000003f782f */ /* 0x000fe20003800000 */
[----:B------:R-:W-:Y:S01]  /*0740*/  NOP ;  /* 0x0000000000007918 */ /* 0x000fe20000000000 */
[----:B-1----:R-:W-:Y:S02]  /*0750*/  UMOV UR4, 0x80 ;  /* 0x0000008000047882 */ /* 0x002fe40000000000 */
[C---:B-----5:R-:W-:Y:S02]  /*0760*/  ISETP.NE.OR P0, PT, R3.reuse, RZ, !P0 ;  /* 0x000000ff0300720c */ /* 0x060fe40004705670 */
[----:B------:R-:W-:-:S11]  /*0770*/  ISETP.NE.AND P3, PT, R3, RZ, PT ;  /* 0x000000ff0300720c */ /* 0x000fd60003f65270 */
[----:B------:R-:W-:Y:S01]  /*0780*/  VOTEU.ALL UP2, P0 ;  /* 0x00000000003f7886 */ /* 0x000fe20000040000 */
[----:B------:R-:W-:Y:S01]  /*0790*/  VOTEU.ALL UP3, P0 ;  /* 0x00000000003f7886 */ /* 0x000fe20000060000 */
[----:B------:R-:W-:Y:S01]  /*07a0*/  VOTEU.ALL UP4, P0 ;  /* 0x00000000003f7886 */ /* 0x000fe20000080000 */
[----:B------:R-:W-:Y:S02]  /*07b0*/  VOTEU.ALL UP5, P0 ;  /* 0x00000000003f7886 */ /* 0x000fe400000a0000 */
[----:B------:R-:W1:Y:S01]  /*07c0*/  @!UP2 S2UR UR7, SR_CgaCtaId ;  /* 0x000000000007a9c3 */ /* 0x000e620000008800 */
[----:B------:R-:W-:Y:S01]  /*07d0*/  @!UP2 UMOV UR6, 0x400 ;  /* 0x000004000006a882 */ /* 0x000fe20000000000 */
[----:B------:R-:W-:-:S04]  /*07e0*/  @!UP2 UIADD3 UR4, -UR4, 0x100000, URZ ;  /* 0x001000000404a890 */ /* 0x000fc8000fffe13f */
[----:B------:R-:W-:Y:S02]  /*07f0*/  @!UP2 USHF.L.U32 UR5, UR4, 0xb, URZ ;  /* 0x0000000b0405a899 */ /* 0x000fe4000800063f */
[----:B------:R-:W-:Y:S02]  /*0800*/  @!UP2 USHF.L.U32 UR4, UR4, 0x1, URZ ;  /* 0x000000010404a899 */ /* 0x000fe4000800063f */
[----:B-1----:R-:W-:Y:S01]  /*0810*/  @!UP2 ULEA UR6, UR7, UR6, 0x18 ;  /* 0x000000060706a291 */ /* 0x002fe2000f8ec03f */
[----:B------:R-:W-:Y:S01]  /*0820*/  VOTEU.ALL UP2, P0 ;  /* 0x00000000003f7886 */ /* 0x000fe20000040000 */
[----:B------:R-:W1:Y:S10]  /*0830*/  FENCE.VIEW.ASYNC.S ;  /* 0x00000000000073c6 */ /* 0x000e740000000000 */
[----:B-1----:R1:W1:Y:S01]  /*0840*/  @!UP2 SYNCS.EXCH.64 URZ, [UR6+0x3c490], UR4 ;  /* 0x03c49004063fa5b2 */ /* 0x0022620008000100 */
[----:B------:R1:W1:Y:S01]  /*0850*/  @!UP3 SYNCS.EXCH.64 URZ, [UR6+0x3c498], UR4 ;  /* 0x03c49804063fb5b2 */ /* 0x0002620008000100 */
[----:B------:R1:W1:Y:S01]  /*0860*/  @!UP4 SYNCS.EXCH.64 URZ, [UR6+0x3c4a0], UR4 ;  /* 0x03c4a004063fc5b2 */ /* 0x0002620008000100 */
[----:B------:R1:W1:Y:S01]  /*0870*/  @!UP5 SYNCS.EXCH.64 URZ, [UR6+0x3c4a8], UR4 ;  /* 0x03c4a804063fd5b2 */ /* 0x0002620008000100 */
[----:B------:R-:W-:Y:S01]  /*0880*/  NOP ;  /* 0x0000000000007918 */ /* 0x000fe20000000000 */
[----:B------:R-:W-:Y:S05]  /*0890*/  @P3 BRA `(.L_x_5) ;  /* 0x0000000000583947 */ /* 0x000fea0003800000 */
[----:B-1----:R-:W1:Y:S01]  /*08a0*/  S2UR UR5, SR_CgaCtaId ;  /* 0x00000000000579c3 */ /* 0x002e620000008800 */
[----:B------:R-:W-:Y:S01]  /*08b0*/  UMOV UR4, 0x400 ;  /* 0x0000040000047882 */ /* 0x000fe20000000000 */
[----:B------:R-:W-:Y:S01]  /*08c0*/  UMOV UR6, 0x20 ;  /* 0x0000002000067882 */ /* 0x000fe20000000000 */
[----:B------:R-:W-:Y:S01]  /*08d0*/  UMOV UR7, 0x80 ;  /* 0x0000008000077882 */ /* 0x000fe20000000000 */
[----:B------:R-:W-:Y:S01]  /*08e0*/  ELECT P0, URZ, PT ;  /* 0x00000000003f782f */ /* 0x000fe20003800000 */
[----:B-1----:R-:W-:Y:S02]  /*08f0*/  ULEA UR8, UR5, UR4, 0x18 ;  /* 0x0000000405087291 */ /* 0x002fe4000f8ec03f */
[----:B------:R-:W-:-:S04]  /*0900*/  UIADD3 UR4, -UR6, 0x100000, URZ ;  /* 0x0010000006047890 */ /* 0x000fc8000fffe13f */
[----:B------:R-:W-:Y:S02]  /*0910*/  USHF.L.U32 UR5, UR4, 0xb, URZ ;  /* 0x0000000b04057899 */ /* 0x000fe4000800063f */
[----:B------:R-:W-:Y:S02]  /*0920*/  USHF.L.U32 UR4, UR4, 0x1, URZ ;  /* 0x0000000104047899 */ /* 0x000fe4000800063f */
        /* <DEDUP_REMOVED lines=13> */
.L_x_5:
[----:B------:R-:W-:Y:S01]  /*0a00*/  VOTEU.ANY UP2, P2 ;  /* 0x00000000003f7886 */ /* 0x000fe20001040100 */
[----:B-1----:R-:W-:Y:S01]  /*0a10*/  UMOV UR4, 0x40 ;  /* 0x0000004000047882 */ /* 0x002fe20000000000 */
[----:B------:R-:W-:Y:S01]  /*0a20*/  ISETP.NE.AND P3, PT, RZ, UR60, PT ;  /* 0x0000003cff007c0c */ /* 0x000fe2000bf65270 */
[----:B------:R-:W-:Y:S01]  /*0a30*/  NOP ;  /* 0x0000000000007918 */ /* 0x000fe20000000000 */
[----:B------:R-:W-:Y:S01]  /*0a40*/  ISETP.EQ.AND P0, PT, R4, 0x2, P1 ;  /* 0x000000020400780c */ /* 0x000fe20000f02270 */
[----:B------:R-:W1:Y:S01]  /*0a50*/  @UP2 S2UR UR7, SR_CgaCtaId ;  /* 0x00000000000729c3 */ /* 0x000e620000008800 */
[----:B------:R-:W-:Y:S01]  /*0a60*/  @UP2 UMOV UR6, 0x400 ;  /* 0x0000040000062882 */ /* 0x000fe20000000000 */
[----:B------:R-:W-:-:S04]  /*0a70*/  @UP2 UIADD3 UR4, -UR4, 0x100000, URZ ;  /* 0x0010000004042890 */ /* 0x000fc8000fffe13f */
[----:B------:R-:W-:Y:S02]  /*0a80*/  @UP2 USHF.L.U32 UR5, UR4, 0xb, URZ ;  /* 0x0000000b04052899 */ /* 0x000fe4000800063f */
[----:B------:R-:W-:Y:S02]  /*0a90*/  @UP2 USHF.L.U32 UR4, UR4, 0x1, URZ ;  /* 0x0000000104042899 */ /* 0x000fe4000800063f */
[----:B-1----:R-:W-:Y:S01]  /*0aa0*/  @UP2 ULEA UR6, UR7, UR6, 0x18 ;  /* 0x0000000607062291 */ /* 0x002fe2000f8ec03f */
[----:B------:R-:W-:Y:S01]  /*0ab0*/  VOTEU.ANY UP2, P2 ;  /* 0x00000000003f7886 */ /* 0x000fe20001040100 */
[----:B------:R-:W-:Y:S01]  /*0ac0*/  ISETP.EQ.AND P2, PT, R4, 0x1, P1 ;  /* 0x000000010400780c */ /* 0x000fe20000f42270 */
[----:B------:R-:W1:Y:S09]  /*0ad0*/  FENCE.VIEW.ASYNC.S ;  /* 0x00000000000073c6 */ /* 0x000e720000000000 */
[----:B-1----:R1:W2:Y:S01]  /*0ae0*/  @UP2 SYNCS.EXCH.64 URZ, [UR6+0x3c4b0], UR4 ;  /* 0x03c4b004063f25b2 */ /* 0x0022a20008000100 */
[----:B------:R-:W-:Y:S01]  /*0af0*/  NOP ;  /* 0x0000000000007918 */ /* 0x000fe20000000000 */
[----:B--234-:R-:W-:Y:S06]  /*0b00*/  BAR.SYNC.DEFER_BLOCKING 0x0 ;  /* 0x0000000000007b1d */ /* 0x01cfec0000010000 */
[----:B------:R-:W-:Y:S05]  /*0b10*/  @!P3 BRA `(.L_x_6) ;  /* 0x00000078000cb947 */ /* 0x000fea0003800000 */
[----:B------:R-:W-:-:S06]  /*0b20*/  UISETP.GT.U32.AND UP0, UPT, UR10, 0x3, UPT ;  /* 0x000000030a00788c */ /* 0x000fcc000bf04070 */
[----:B------:R-:W-:-:S13]  /*0b30*/  PLOP3.LUT P0, PT, PT, PT, UP0, 0x80, 0x0 ;  /* 0x000000000000781c */ /* 0x000fda0003f0f008 */
[----:B-1----:R-:W-:Y:S05]  /*0b40*/  @P0 EXIT ;  /* 0x000000000000094d */ /* 0x002fea0003800000 */
.L_x_7:
[----:B------:R-:W-:-:S08]  /*0b50*/  NOP ;  /* 0x0000000000007918 */ /* 0x000fd00000000000 */
[----:B------:R-:W1:Y:S02]  /*0b60*/  USETMAXREG.TRY_ALLOC.CTAPOOL UP0, 0xf0 ;  /* 0x000000f0000079c8 */ /* 0x000e640008000600 */
[----:B-1----:R-:W-:-:S13]  /*0b70*/  PLOP3.LUT P0, PT, PT, PT, UP0, 0x80, 0x0 ;  /* 0x000000000000781c */ /* 0x002fda0003f0f008 */
[----:B------:R-:W-:Y:S05]  /*0b80*/  @!P0 BRA `(.L_x_7) ;  /* 0xfffffffc00f08947 */ /* 0x000fea000383ffff */
[----:B------:R-:W-:Y:S02]  /*0b90*/  ULDC UR4, c[0x0][0xa00] ;  /* 0x0002800000047ab9 */ /* 0x000fe40000000800 */
[----:B------:R-:W-:-:S13]  /*0ba0*/  ISETP.GE.AND P0, PT, R17, UR4, PT ;  /* 0x0000000411007c0c */ /* 0x000fda000bf06270 */
[----:B------:R-:W-:Y:S05]  /*0bb0*/  @P0 EXIT ;  /* 0x000000000000094d */ /* 0x000fea0003800000 */
[----:B------:R-:W-:Y:S01]  /*0bc0*/  UISETP.NE.AND UP0, UPT, UR60, 0x1, UPT ;  /* 0x000000013c00788c */ /* 0x000fe2000bf05270 */
[----:B------:R-:W-:Y:S01]  /*0bd0*/  MOV R19, RZ ;  /* 0x000000ff00137202 */ /* 0x000fe20000000f00 */
[----:B------:R-:W-:Y:S01]  /*0be0*/  UMOV UR39, URZ ;  /* 0x0000003f00277c82 */ /* 0x000fe20008000000 */
[----:B------:R-:W-:Y:S01]  /*0bf0*/  UMOV UR61, URZ ;  /* 0x0000003f003d7c82 */ /* 0x000fe20008000000 */
[----:B------:R-:W-:Y:S01]  /*0c00*/  USEL UR4, URZ, 0x1, UP0 ;  /* 0x000000013f047887 */ /* 0x000fe20008000000 */
[----:B------:R-:W-:-:S05]  /*0c10*/  UMOV UR36, URZ ;  /* 0x0000003f00247c82 */ /* 0x000fca0008000000 */
[----:B------:R-:W-:-:S07]  /*0c20*/  MOV R23, UR4 ;  /* 0x0000000400177c02 */ /* 0x000fce0008000f00 */
.L_x_75:
[----:B------:R-:W-:Y:S01]  /*0c30*/  ULDC UR8, c[0x0][0xa04] ;  /* 0x0002810000087ab9 */ /* 0x000fe20000000800 */
[----:B------:R-:W-:Y:S01]  /*0c40*/  R2UR UR46, R17 ;  /* 0x00000000112e72ca */ /* 0x000fe200000e0000 */
[----:B------:R-:W-:Y:S01]  /*0c50*/  UISETP.NE.AND UP0, UPT, UR8, 0x1, UPT ;  /* 0x000000010800788c */ /* 0x000fe2000bf05270 */
[----:B------:R-:W-:Y:S01]  /*0c60*/  ULDC UR4, c[0x0][0xa10] ;  /* 0x0002840000047ab9 */ /* 0x000fe20000000800 */
[----:B------:R-:W-:Y:S01]  /*0c70*/  ULDC UR44, c[0x0][0xa1c] ;  /* 0x00028700002c7ab9 */ /* 0x000fe20000000800 */
[----:B------:R-:W-:Y:S02]  /*0c80*/  UISETP.NE.AND UP1, UPT, UR4, 0x1, UPT ;  /* 0x000000010400788c */ /* 0x000fe4000bf25270 */
[----:B------:R-:W-:-:S06]  /*0c90*/  UISETP.NE.AND UP2, UPT, UR60, 0x1, UPT ;  /* 0x000000013c00788c */ /* 0x000fcc000bf45270 */
[----:B------:R-:W-:Y:S01]  /*0ca0*/  @UP0 ULDC.64 UR6, c[0x0][0xa08] ;  /* 0x0002820000060ab9 */ /* 0x000fe20000000a00 */
[----:B------:R-:W-:Y:S01]  /*0cb0*/  PLOP3.LUT P0, PT, PT, PT, UP2, 0x80, 0x0 ;  /* 0x000000000000781c */ /* 0x000fe20003f0f028 */
[----:B------:R-:W-:-:S03]  /*0cc0*/  UIMAD.WIDE.U32 UR4, UR46, UR6, URZ ;  /* 0x000000062e0472a5 */ /* 0x000fc6000f8e003f */
[----:B------:R-:W-:Y:S01]  /*0cd0*/  @UP1 ULDC UR6, c[0x0][0xa18] ;  /* 0x0002860000061ab9 */ /* 0x000fe20000000800 */
[----:B------:R-:W-:Y:S02]  /*0ce0*/  @UP0 USHF.R.U32.HI UR46, URZ, UR7, UR5 ;  /* 0x000000073f2e0299 */ /* 0x000fe40008011605 */
[----:B------:R-:W-:Y:S01]  /*0cf0*/  UISETP.NE.AND UP0, UPT, UR44, 0x1, UPT ;  /* 0x000000012c00788c */ /* 0x000fe2000bf05270 */
[----:B------:R-:W-:Y:S02]  /*0d00*/  @UP1 ULDC UR4, c[0x0][0xa14] ;  /* 0x0002850000041ab9 */ /* 0x000fe40000000800 */
[----:B------:R-:W-:Y:S02]  /*0d10*/  UIMAD.WIDE.U32 UR4, UR46, UR4, URZ ;  /* 0x000000042e0472a5 */ /* 0x000fe4000f8e003f */
[----:B--2---:R-:W-:Y:S01]  /*0d20*/  IADD3 R0, RZ, -UR46, RZ ;  /* 0x8000002eff007c10 */ /* 0x004fe2000fffe0ff */
[----:B------:R-:W-:Y:S01]  /*0d30*/  UMOV UR45, UR46 ;  /* 0x0000002e002d7c82 */ /* 0x000fe20008000000 */
[----:B------:R-:W-:-:S03]  /*0d40*/  @UP1 USHF.R.U32.HI UR45, URZ, UR6, UR5 ;  /* 0x000000063f2d1299 */ /* 0x000fc60008011605 */
[----:B------:R-:W-:Y:S01]  /*0d50*/  IMAD R0, R0, UR8, R17 ;  /* 0x0000000800007c24 */ /* 0x000fe2000f8e0211 */
[----:B------:R-:W-:Y:S02]  /*0d60*/  @UP0 ULDC.64 UR6, c[0x0][0xa20] ;  /* 0x0002880000060ab9 */ /* 0x000fe40000000a00 */
[----:B------:R-:W-:Y:S02]  /*0d70*/  UIMAD.WIDE.U32 UR4, UR45, UR6, URZ ;  /* 0x000000062d0472a5 */ /* 0x000fe4000f8e003f */
[----:B------:R-:W-:Y:S01]  /*0d80*/  R2UR UR47, R0 ;  /* 0x00000000002f72ca */ /* 0x000fe200000e0000 */
[----:B------:R-:W-:Y:S01]  /*0d90*/  UMOV UR6, UR45 ;  /* 0x0000002d00067c82 */ /* 0x000fe20008000000 */
[----:B------:R-:W-:-:S04]  /*0da0*/  @UP0 USHF.R.U32.HI UR6, URZ, UR7, UR5 ;  /* 0x000000073f060299 */ /* 0x000fc80008011605 */
[----:B------:R-:W-:-:S04]  /*0db0*/  UIADD3 UR4, -UR6, URZ, URZ ;  /* 0x0000003f06047290 */ /* 0x000fc8000fffe13f */
[----:B------:R-:W-:Y:S01]  /*0dc0*/  UIMAD UR44, UR44, UR4, UR45 ;  /* 0x000000042c2c72a4 */ /* 0x000fe2000f8e022d */
[----:B-1-3--:R-:W-:Y:S11]  /*0dd0*/  @!P0 BRA `(.L_x_8) ;  /* 0x0000000000688947 */ /* 0x00aff60003800000 */
[----:B------:R-:W-:-:S06]  /*0de0*/  UISETP.NE.AND UP0, UPT, UR60, 0x2, UPT ;  /* 0x000000023c00788c */ /* 0x000fcc000bf05270 */
[----:B------:R-:W-:-:S13]  /*0df0*/  PLOP3.LUT P1, PT, PT, PT, UP0, 0x80, 0x0 ;  /* 0x000000000000781c */ /* 0x000fda0003f2f008 */
[----:B------:R-:W-:Y:S05]  /*0e00*/  @!P1 BRA `(.L_x_9) ;  /* 0x0000000000449947 */ /* 0x000fea0003800000 */
[----:B------:R-:W-:-:S06]  /*0e10*/  UISETP.NE.AND UP0, UPT, UR60, 0x3, UPT ;  /* 0x000000033c00788c */ /* 0x000fcc000bf05270 */
[----:B------:R-:W-:-:S13]  /*0e20*/  PLOP3.LUT P1, PT, PT, PT, UP0, 0x80, 0x0 ;  /* 0x000000000000781c */ /* 0x000fda0003f2f008 */
[----:B------:R-:W-:Y:S05]  /*0e30*/  @!P1 BRA `(.L_x_10) ;  /* 0x0000000000249947 */ /* 0x000fea0003800000 */
[----:B------:R-:W-:-:S06]  /*0e40*/  UISETP.NE.AND UP0, UPT, UR60, 0x4, UPT ;  /* 0x000000043c00788c */ /* 0x000fcc000bf05270 */
[----:B------:R-:W-:-:S13]  /*0e50*/  PLOP3.LUT P1, PT, PT, PT, UP0, 0x80, 0x0 ;  /* 0x000000000000781c */ /* 0x000fda0003f2f008 */
[----:B------:R-:W-:Y:S05]  /*0e60*/  @P1 BRA `(.L_x_11) ;  /* 0x0000000000541947 */ /* 0x000fea0003800000 */
[----:B------:R-:W-:Y:S02]  /*0e70*/  UIADD3 UR4, UR39, -0x1, URZ ;  /* 0xffffffff27047890 */ /* 0x000fe4000fffe03f */
[----:B------:R-:W-:Y:S02]  /*0e80*/  ULOP3.LUT UR39, UR39, 0x1, URZ, 0xc, !UPT ;  /* 0x0000000127277892 */ /* 0x000fe4000f8e0c3f */
[----:B------:R-:W-:-:S04]  /*0e90*/  ULOP3.LUT UR4, UR4, 0x2, URZ, 0xc0, !UPT ;  /* 0x0000000204047892 */ /* 0x000fc8000f8ec03f */
[----:B------:R-:W-:-:S04]  /*0ea0*/  USHF.R.U32.HI UR4, URZ, 0x1, UR4 ;  /* 0x000000013f047899 */ /* 0x000fc80008011604 */
[----:B------:R-:W-:Y:S01]  /*0eb0*/  ULOP3.LUT UR61, UR61, UR4, URZ, 0x3c, !UPT ;  /* 0x000000043d3d7292 */ /* 0x000fe2000f8e3c3f */
[----:B------:R-:W-:Y:S11]  /*0ec0*/  BRA `(.L_x_11) ;  /* 0x00000000003c7947 */ /* 0x000ff60003800000 */
.L_x_10:
[----:B------:R-:W-:Y:S02]  /*0ed0*/  ULOP3.LUT UP0, URZ, UR39, 0x2, URZ, 0xc0, !UPT ;  /* 0x00000002273f7892 */ /* 0x000fe4000f80c03f */
[----:B------:R-:W-:Y:S02]  /*0ee0*/  ULOP3.LUT UR39, UR39, 0x1, URZ, 0xc0, !UPT ;  /* 0x0000000127277892 */ /* 0x000fe4000f8ec03f */
[----:B------:R-:W-:-:S04]  /*0ef0*/  USEL UR4, URZ, 0x1, UP0 ;  /* 0x000000013f047887 */ /* 0x000fc80008000000 */
[----:B------:R-:W-:Y:S01]  /*0f00*/  ULOP3.LUT UR61, UR61, UR4, URZ, 0x3c, !UPT ;  /* 0x000000043d3d7292 */ /* 0x000fe2000f8e3c3f */
[----:B------:R-:W-:Y:S11]  /*0f10*/  BRA `(.L_x_11) ;  /* 0x0000000000287947 */ /* 0x000ff60003800000 */
.L_x_9:
[----:B------:R-:W-:Y:S02]  /*0f20*/  UIADD3 UR4, UR39, 0x1, URZ ;  /* 0x0000000127047890 */ /* 0x000fe4000fffe03f */
[----:B------:R-:W-:Y:S02]  /*0f30*/  ULOP3.LUT UR39, UR39, 0x1, URZ, 0xc, !UPT ;  /* 0x0000000127277892 */ /* 0x000fe4000f8e0c3f */
[----:B------:R-:W-:-:S04]  /*0f40*/  UISETP.GT.U32.AND UP0, UPT, UR4, 0x1, UPT ;  /* 0x000000010400788c */ /* 0x000fc8000bf04070 */
[----:B------:R-:W-:-:S04]  /*0f50*/  USEL UR4, URZ, 0x1, !UP0 ;  /* 0x000000013f047887 */ /* 0x000fc8000c000000 */
[----:B------:R-:W-:Y:S01]  /*0f60*/  ULOP3.LUT UR61, UR61, UR4, URZ, 0x3c, !UPT ;  /* 0x000000043d3d7292 */ /* 0x000fe2000f8e3c3f */
[----:B------:R-:W-:Y:S11]  /*0f70*/  BRA `(.L_x_11) ;  /* 0x0000000000107947 */ /* 0x000ff60003800000 */
.L_x_8:
[----:B------:R-:W-:Y:S02]  /*0f80*/  UISETP.GT.U32.AND UP0, UPT, UR39, 0x1, UPT ;  /* 0x000000012700788c */ /* 0x000fe4000bf04070 */
[----:B------:R-:W-:Y:S02]  /*0f90*/  ULOP3.LUT UR39, UR39, 0x1, URZ, 0xc0, !UPT ;  /* 0x0000000127277892 */ /* 0x000fe4000f8ec03f */
[----:B------:R-:W-:-:S04]  /*0fa0*/  USEL UR4, URZ, 0x1, !UP0 ;  /* 0x000000013f047887 */ /* 0x000fc8000c000000 */
[----:B------:R-:W-:-:S12]  /*0fb0*/  ULOP3.LUT UR61, UR61, UR4, URZ, 0x3c, !UPT ;  /* 0x000000043d3d7292 */ /* 0x000fd8000f8e3c3f */
.L_x_11:
[----:B------:R-:W-:Y:S05]  /*0fc0*/  @!P0 BRA `(.L_x_12) ;  /* 0x00000000003c8947 */ /* 0x000fea0003800000 */
        /* <DEDUP_REMOVED lines=9> */
[----:B------:R-:W-:Y:S01]  /*1060*/  ULEA UR47, UR47, 0x3, 0x1 ;  /* 0x000000032f2f7891 */ /* 0x000fe2000f8e083f */
[----:B------:R-:W-:Y:S11]  /*1070*/  BRA `(.L_x_15) ;  /* 0x0000000000147947 */ /* 0x000ff60003800000 */
.L_x_14:
[----:B------:R-:W-:Y:S01]  /*1080*/  ULEA UR47, UR47, 0x2, 0x1 ;  /* 0x000000022f2f7891 */ /* 0x000fe2000f8e083f */
[----:B------:R-:W-:Y:S11]  /*1090*/  BRA `(.L_x_15) ;  /* 0x00000000000c7947 */ /* 0x000ff60003800000 */
.L_x_13:
[----:B------:R-:W-:Y:S01]  /*10a0*/  ULEA UR47, UR47, 0x1, 0x1 ;  /* 0x000000012f2f7891 */ /* 0x000fe2000f8e083f */
[----:B------:R-:W-:Y:S11]  /*10b0*/  BRA `(.L_x_15) ;  /* 0x0000000000047947 */ /* 0x000ff60003800000 */
.L_x_12:
[----:B------:R-:W-:-:S12]  /*10c0*/  USHF.L.U32 UR47, UR47, 0x1, URZ ;  /* 0x000000012f2f7899 */ /* 0x000fd8000800063f */
.L_x_15:
[----:B------:R-:W-:-:S13]  /*10d0*/  R2UR UR4, R16 ;  /* 0x00000000100472ca */ /* 0x000fda00000e0000 */
[----:B------:R-:W-:-:S04]  /*10e0*/  ULOP3.LUT UR4, UR4, 0x1, URZ, 0xfc, !UPT ;  /* 0x0000000104047892 */ /* 0x000fc8000f8efc3f */
[----:B------:R-:W-:-:S06]  /*10f0*/  UISETP.NE.AND UP0, UPT, UR4, 0x3, UPT ;  /* 0x000000030400788c */ /* 0x000fcc000bf05270 */
[----:B------:R-:W-:-:S13]  /*1100*/  PLOP3.LUT P0, PT, PT, PT, UP0, 0x80, 0x0 ;  /* 0x000000000000781c */ /* 0x000fda0003f0f008 */
[----:B------:R-:W-:Y:S05]  /*1110*/  @!P0 BRA `(.L_x_16) ;  /* 0x0000000000048947 */ /* 0x000fea0003800000 */
[----:B------:R-:W-:Y:S01]  /*1120*/  BPT.TRAP 0x1 ;  /* 0x000000040000795c */ /* 0x000fe20000300000 */
.L_x_16:
[----:B------:R-:W1:Y:S01]  /*1130*/  S2UR UR5, SR_CgaCtaId ;  /* 0x00000000000579c3 */ /* 0x000e620000008800 */
[----:B------:R-:W-:Y:S01]  /*1140*/  UMOV UR4, 0x400 ;  /* 0x0000040000047882 */ /* 0x000fe20000000000 */
[----:B------:R-:W-:Y:S02]  /*1150*/  MOV R0, UR61 ;  /* 0x0000003d00007c02 */ /* 0x000fe40008000f00 */
[----:B------:R-:W-:Y:S02]  /*1160*/  R2UR UR7, R18 ;  /* 0x00000000120772ca */ /* 0x000fe400000e0000 */
[----:B------:R-:W-:Y:S01]  /*1170*/  SHF.L.U32 R0, R0, 0x1f, RZ ;  /* 0x0000001f00007819 */ /* 0x000fe200000006ff */
[----:B-1----:R-:W-:-:S10]  /*1180*/  ULEA UR4, UR5, UR4, 0x18 ;  /* 0x0000000405047291 */ /* 0x002fd4000f8ec03f */
[----:B------:R-:W-:Y:S02]  /*1190*/  ULOP3.LUT UR5, UR7, 0x1, URZ, 0xfc, !UPT ;  /* 0x0000000107057892 */ /* 0x000fe4000f8efc3f */
[----:B------:R-:W-:Y:S02]  /*11a0*/  ULEA UR6, UR39, UR4, 0x3 ;  /* 0x0000000427067291 */ /* 0x000fe4000f8e183f */
[----:B------:R-:W-:-:S06]  /*11b0*/  UISETP.NE.AND UP0, UPT, UR5, 0x3, UPT ;  /* 0x000000030500788c */ /* 0x000fcc000bf05270 */
[----:B------:R-:W-:Y:S01]  /*11c0*/  PLOP3.LUT P0, PT, PT, PT, UP0, 0x80, 0x0 ;  /* 0x000000000000781c */ /* 0x000fe20003f0f008 */
[----:B------:R-:W1:Y:S02]  /*11d0*/  SYNCS.PHASECHK.TRANS64.TRYWAIT P1, [UR6+0x3c450], R0 ;  /* 0x03c45000ff0075a7 */ /* 0x000e640008020146 */
[----:B-1----:R-:W-:Y:S10]  /*11e0*/  @!P1 BRA `(.L_x_17) ;  /* 0x0000008c00b49947 */ /* 0x002ff40003800000 */
.L_x_121:
[----:B------:R-:W-:Y:S05]  /*11f0*/  @!P0 BRA `(.L_x_18) ;  /* 0x0000000000048947 */ /* 0x000fea0003800000 */
[----:B------:R-:W-:Y:S01]  /*1200*/  BPT.TRAP 0x1 ;  /* 0x000000040000795c */ /* 0x000fe20000300000 */
.L_x_18:
[----:B------:R-:W-:Y:S01]  /*1210*/  ULEA UR48, UR36, UR4, 0x3 ;  /* 0x0000000424307291 */ /* 0x000fe2000f8e183f */
[----:B-1----:R-:W-:Y:S01]  /*1220*/  SHF.L.U32 R0, R19, 0x1f, RZ ;  /* 0x0000001f13007819 */ /* 0x002fe200000006ff */
[----:B------:R-:W-:Y:S01]  /*1230*/  UIADD3 UR7, UR4, 0x3c490, URZ ;  /* 0x0003c49004077890 */ /* 0x000fe2000fffe03f */
[----:B------:R-:W-:Y:S01]  /*1240*/  SHF.L.U32 R3, R23, 0x1f, RZ ;  /* 0x0000001f17037819 */ /* 0x000fe200000006ff */
[----:B------:R-:W-:Y:S02]  /*1250*/  ULEA UR49, UR60, 0xfffffff8, 0x3 ;  /* 0xfffffff83c317891 */ /* 0x000fe4000f8e183f */
[----:B------:R-:W-:Y:S02]  /*1260*/  ULEA UR5, UR60, UR7, 0x3 ;  /* 0x000000073c057291 */ /* 0x000fe4000f8e183f */
[----:B------:R-:W-:Y:S01]  /*1270*/  ULOP3.LUT UR49, UR49, 0x8, URZ, 0xc, !UPT ;  /* 0x0000000831317892 */ /* 0x000fe2000f8e0c3f */
[----:B------:R-:W1:Y:S02]  /*1280*/  SYNCS.PHASECHK.TRANS64.TRYWAIT P1, [UR48+0x3c400], R0 ;  /* 0x03c40000ff0075a7 */ /* 0x000e640008020170 */
[----:B-1----:R-:W-:Y:S09]  /*1290*/  @!P1 BRA `(.L_x_19) ;  /* 0x0000008c00a09947 */ /* 0x002ff20003800000 */
.L_x_122:
[----:B------:R-:W2:Y:S02]  /*12a0*/  SYNCS.PHASECHK.TRANS64.TRYWAIT P1, [UR5+-0x8], R3 ;  /* 0xfffff803ff0075a7 */ /* 0x000ea40008020145 */
[----:B--2---:R-:W-:Y:S05]  /*12b0*/  @!P1 BRA `(.L_x_20) ;  /* 0x0000008c00b09947 */ /* 0x004fea0003800000 */
.L_x_123:
[----:B------:R-:W-:Y:S01]  /*12c0*/  UIADD3 UR6, UR4, 0x10000, URZ ;  /* 0x0001000004067890 */ /* 0x000fe2000fffe03f */
[----:B------:R-:W-:Y:S01]  /*12d0*/  WARPGROUP.ARRIVE ;  /* 0x00000000000079c5 */ /* 0x000fe20000000000 */
[----:B------:R-:W-:Y:S02]  /*12e0*/  USHF.R.U32.HI UR5, URZ, 0x4, UR4 ;  /* 0x000000043f057899 */ /* 0x000fe40008011604 */
[----:B------:R-:W-:Y:S02]  /*12f0*/  USHF.R.U32.HI UR6, URZ, 0x4, UR6 ;  /* 0x000000043f067899 */ /* 0x000fe40008011606 */
[----:B------:R-:W-:Y:S02]  /*1300*/  ULOP3.LUT UR5, UR5, 0x3fff, URZ, 0xc0, !UPT ;  /* 0x00003fff05057892 */ /* 0x000fe4000f8ec03f */
[----:B------:R-:W-:Y:S02]  /*1310*/  ULOP3.LUT UR38, UR6, 0x3fff, URZ, 0xc0, !UPT ;  /* 0x00003fff06267892 */ /* 0x000fe4000f8ec03f */
[----:B------:R-:W-:-:S02]  /*1320*/  ULOP3.LUT UR5, UR5, 0x10000, URZ, 0xfc, !UPT ;  /* 0x0001000005057892 */ /* 0x000fc4000f8efc3f */
[----:B------:R-:W-:Y:S02]  /*1330*/  ULOP3.LUT UR37, UR38, 0x10000, URZ, 0xfc, !UPT ;  /* 0x0001000026257892 */ /* 0x000fe4000f8efc3f */
[----:B------:R-:W-:Y:S02]  /*1340*/  ULEA UR6, UR39, UR5, 0xb ;  /* 0x0000000527067291 */ /* 0x000fe4000f8e583f */
[----:B------:R-:W-:Y:S01]  /*1350*/  ULEA UR5, UR36, UR37, 0xb ;  /* 0x0000002524057291 */ /* 0x000fe2000f8e583f */
[----:B------:R-:W-:Y:S01]  /*1360*/  UMOV UR9, 0x40000040 ;  /* 0x4000004000097882 */ /* 0x000fe20000000000 */
[----:B------:R-:W-:Y:S01]  /*1370*/  UMOV UR11, 0x40000040 ;  /* 0x40000040000b7882 */ /* 0x000fe20000000000 */
[----:B-1----:R-:W-:Y:S02]  /*1380*/  MOV R5, UR9 ;  /* 0x0000000900057c02 */ /* 0x002fe40008000f00 */
[----:B------:R-:W-:Y:S01]  /*1390*/  UMOV UR8, UR6 ;  /* 0x0000000600087c82 */ /* 0x000fe20008000000 */
[----:B------:R-:W-:Y:S01]  /*13a0*/  UMOV UR13, 0x40000040 ;  /* 0x40000040000d7882 */ /* 0x000fe20000000000 */
[----:B------:R-:W-:Y:S01]  /*13b0*/  UMOV UR10, UR5 ;  /* 0x00000005000a7c82 */ /* 0x000fe20008000000 */
[----:B------:R-:W-:Y:S01]  /*13c0*/  MOV R4, UR8 ;  /* 0x0000000800047c02 */ /* 0x000fe20008000f00 */
[----:B------:R-:W-:Y:S01]  /*13d0*/  HGMMA.64x64x16.F32 R24, gdesc[UR8], RZ, !UPT, gsb0 ;  /* 0x00e00000081879f0 */ /* 0x000fe2000c0008ff */
[----:B------:R-:W-:Y:S01]  /*13e0*/  UIADD3 UR8, UR6, 0x2, URZ ;  /* 0x0000000206087890 */ /* 0x000fe2000fffe03f */
[----:B------:R-:W-:Y:S01]  /*13f0*/  MOV R9, UR13 ;  /* 0x0000000d00097c02 */ /* 0x000fe20008000f00 */
[----:B------:R-:W-:Y:S01]  /*1400*/  UIADD3 UR9, UR5, 0x2, URZ ;  /* 0x0000000205097890 */ /* 0x000fe2000fffe03f */
[----:B------:R-:W-:Y:S01]  /*1410*/  UMOV UR15, 0x40000040 ;  /* 0x40000040000f7882 */ /* 0x000fe20000000000 */
[----:B------:R-:W-:-:S03]  /*1420*/  UIADD3 UR56, UR6, 0x204, URZ ;  /* 0x0000020406387890 */ /* 0x000fc6000fffe03f */
[----:B------:R-:W-:Y:S01]  /*1430*/  UMOV UR12, UR8 ;  /* 0x00000008000c7c82 */ /* 0x000fe20008000000 */
[----:B------:R-:W-:Y:S01]  /*1440*/  UIADD3 UR8, UR6, 0x4, URZ ;  /* 0x0000000406087890 */ /* 0x000fe2000fffe03f */
[----:B------:R-:W-:Y:S01]  /*1450*/  MOV R8, UR12 ;  /* 0x0000000c00087c02 */ /* 0x000fe20008000f00 */
[----:B------:R-:W-:Y:S01]  /*1460*/  UMOV UR14, UR9 ;  /* 0x00000009000e7c82 */ /* 0x000fe20008000000 */
[----:B------:R-:W-:Y:S02]  /*1470*/  UIADD3 UR9, UR5, 0x4, URZ ;  /* 0x0000000405097890 */ /* 0x000fe4000fffe03f */
[----:B------:R-:W-:Y:S01]  /*1480*/  UIADD3 UR58, UR5, 0x204, URZ ;  /* 0x00000204053a7890 */ /* 0x000fe2000fffe03f */
[----:B------:R-:W-:Y:S01]  /*1490*/  UMOV UR57, 0x40000040 ;  /* 0x4000004000397882 */ /* 0x000fe20000000000 */
[----:B------:R-:W-:Y:S01]  /*14a0*/  UMOV UR59, 0x40000040 ;  /* 0x40000040003b7882 */ /* 0x000fe20000000000 */
[----:B------:R-:W-:Y:S01]  /*14b0*/  UIADD3 UR10, UR5, 0x206, URZ ;  /* 0x00000206050a7890 */ /* 0x000fe2000fffe03f */
[----:B------:R-:W-:Y:S01]  /*14c0*/  UMOV UR11, 0x40000040 ;  /* 0x40000040000b7882 */ /* 0x000fe20000000000 */
[----:B------:R-:W-:-:S02]  /*14d0*/  UIADD3 UR16, UR6, 0x402, URZ ;  /* 0x0000040206107890 */ /* 0x000fc4000fffe03f */
[----:B------:R-:W-:Y:S01]  /*14e0*/  UIADD3 UR18, UR5, 0x402, URZ ;  /* 0x0000040205127890 */ /* 0x000fe2000fffe03f */
[----:B------:R-:W-:Y:S01]  /*14f0*/  UMOV UR17, 0x40000040 ;  /* 0x4000004000117882 */ /* 0x000fe20000000000 */
[----:B------:R-:W-:Y:S01]  /*1500*/  UMOV UR19, 0x40000040 ;  /* 0x4000004000137882 */ /* 0x000fe20000000000 */
[----:B------:R-:W-:Y:S02]  /*1510*/  UIADD3 UR20, UR6, 0x404, URZ ;  /* 0x0000040406147890 */ /* 0x000fe4000fffe03f */
[----:B------:R-:W-:Y:S01]  /*1520*/  UIADD3 UR22, UR5, 0x404, URZ ;  /* 0x0000040405167890 */ /* 0x000fe2000fffe03f */
[----:B------:R-:W-:Y:S01]  /*1530*/  UMOV UR21, 0x40000040 ;  /* 0x4000004000157882 */ /* 0x000fe20000000000 */
[----:B------:R-:W-:Y:S01]  /*1540*/  UMOV UR23, 0x40000040 ;  /* 0x4000004000177882 */ /* 0x000fe20000000000 */
[----:B------:R-:W-:Y:S02]  /*1550*/  UIADD3 UR24, UR6, 0x406, URZ ;  /* 0x0000040606187890 */ /* 0x000fe4000fffe03f */
[----:B------:R-:W-:Y:S01]  /*1560*/  UIADD3 UR26, UR5, 0x406, URZ ;  /* 0x00000406051a7890 */ /* 0x000fe2000fffe03f */
[----:B------:R-:W-:Y:S01]  /*1570*/  UMOV UR25, 0x40000040 ;  /* 0x4000004000197882 */ /* 0x000fe20000000000 */
        /* <DEDUP_REMOVED lines=17> */
[----:B------:R-:W-:Y:S02]  /*1690*/  WARPGROUP.DEPBAR.LE gsb0, 0x0 ;  /* 0x00008000000079c5 */ /* 0x000fe40000010000 */
[----:B------:R-:W-:-:S06]  /*16a0*/  WARPGROUP.ARRIVE ;  /* 0x00000000000079c5 */ /* 0x000fcc0000000000 */
[----:B------:R-:W-:Y:S01]  /*16b0*/  HGMMA.64x64x16.F32 R24, gdesc[UR12], R24, gsb0 ;  /* 0x00e000000c1879f0 */ /* 0x000fe20008000818 */
[----:B------:R-:W-:Y:S01]  /*16c0*/  UMOV UR12, UR8 ;  /* 0x00000008000c7c82 */ /* 0x000fe20008000000 */
[----:B------:R-:W-:Y:S01]  /*16d0*/  UMOV UR13, 0x40000040 ;  /* 0x40000040000d7882 */ /* 0x000fe20000000000 */
[----:B------:R-:W-:Y:S01]  /*16e0*/  UMOV UR14, UR9 ;  /* 0x00000009000e7c82 */ /* 0x000fe20008000000 */
[----:B------:R-:W-:Y:S01]  /*16f0*/  UMOV UR15, 0x40000040 ;  /* 0x40000040000f7882 */ /* 0x000fe20000000000 */
[----:B------:R-:W-:Y:S01]  /*1700*/  UIADD3 UR8, UR6, 0x6, URZ ;  /* 0x0000000606087890 */ /* 0x000fe2000fffe03f */
[----:B------:R-:W-:Y:S01]  /*1710*/  MOV R10, UR12 ;  /* 0x0000000c000a7c02 */ /* 0x000fe20008000f00 */
[----:B------:R-:W-:Y:S01]  /*1720*/  UIADD3 UR9, UR5, 0x6, URZ ;  /* 0x0000000605097890 */ /* 0x000fe2000fffe03f */
[----:B------:R-:W-:Y:S01]  /*1730*/  MOV R11, UR13 ;  /* 0x0000000d000b7c02 */ /* 0x000fe20008000f00 */
        /* <DEDUP_REMOVED lines=31> */
[----:B------:R-:W-:Y:S01]  /*1930*/  UMOV UR9, 0x40000040 ;  /* 0x4000004000097882 */ /* 0x000fe20000000000 */
[----:B------:R-:W-:Y:S01]  /*1940*/  MOV R21, UR13 ;  /* 0x0000000d00157c02 */ /* 0x000fe20008000f00 */
[----:B------:R-:W-:Y:S02]  /*1950*/  WARPGROUP.DEPBAR.LE gsb0, 0x0 ;  /* 0x00008000000079c5 */ /* 0x000fe40000010000 */
[----:B------:R-:W-:-:S06]  /*1960*/  WARPGROUP.ARRIVE ;  /* 0x00000000000079c5 */ /* 0x000fcc0000000000 */
[----:B------:R-:W-:Y:S01]  /*1970*/  HGMMA.64x64x16.F32 R24, gdesc[UR12], R24, gsb0 ;  /* 0x00e000000c1879f0 */ /* 0x000fe20008000818 */
[----:B------:R-:W-:Y:S02]  /*1980*/  UIADD3 UR12, UR6, 0x400, URZ ;  /* 0x00000400060c7890 */ /* 0x000fe4000fffe03f */
[----:B------:R-:W-:Y:S01]  /*1990*/  UIADD3 UR14, UR5, 0x400, URZ ;  /* 0x00000400050e7890 */ /* 0x000fe2000fffe03f */
[----:B------:R-:W-:Y:S01]  /*19a0*/  UMOV UR13, 0x40000040 ;  /* 0x40000040000d7882 */ /* 0x000fe20000000000 */
[----:B------:R-:W-:Y:S01]  /*19b0*/  UMOV UR15, 0x40000040 ;  /* 0x40000040000f7882 */ /* 0x000fe20000000000 */
[----:B------:R-:W-:Y:S01]  /*19c0*/  ULDC UR5, c[0x0][0x604] ;  /* 0x0001810000057ab9 */ /* 0x000fe20000000800 */
[----:B------:R-:W-:Y:S02]  /*19d0*/  WARPGROUP.DEPBAR.LE gsb0, 0x0 ;  /* 0x00008000000079c5 */ /* 0x000fe40000010000 */
[----:B------:R-:W-:-:S06]  /*19e0*/  WARPGROUP.ARRIVE ;  /* 0x00000000000079c5 */ /* 0x000fcc0000000000 */
[----:B------:R-:W-:Y:S03]  /*19f0*/  HGMMA.64x64x16.F32 R24, gdesc[UR56], R24, gsb0 ;  /* 0x00e00000381879f0 */ /* 0x000fe60008000818 */
        /* <DEDUP_REMOVED lines=28> */
[----:B------:R-:W-:-:S04]  /*1bc0*/  FMNMX R3, R24, R25, !PT ;  /* 0x0000001918037209 */ /* 0x000fc80007800000 */
        /* <DEDUP_REMOVED lines=13> */
[----:B------:R-:W-:-:S05]  /*1ca0*/  FMNMX R6, R53, R0, !PT ;  /* 0x0000000035067209 */ /* 0x000fca0007800000 */
[----:B------:R-:W1:Y:S02]  /*1cb0*/  SHFL.BFLY PT, R3, R6, 0x1, 0x1f ;  /* 0x0c201f0006037f89 */ /* 0x000e6400000e0000 */
[----:B-1----:R-:W-:Y:S02]  /*1cc0*/  FMNMX R56, R6, R3, !PT ;  /* 0x0000000306387209 */ /* 0x002fe40007800000 */
[----:B------:R-:W-:-:S03]  /*1cd0*/  FMNMX R3, R26, R27, !PT ;  /* 0x0000001b1a037209 */ /* 0x000fc60007800000 */
[----:B------:R-:W1:Y:S01]  /*1ce0*/  SHFL.BFLY PT, R7, R56, 0x2, 0x1f ;  /* 0x0c401f0038077f89 */ /* 0x000e6200000e0000 */
[----:B------:R-:W-:-:S04]  /*1cf0*/  FMNMX R0, R30, R3, !PT ;  /* 0x000000031e007209 */ /* 0x000fc80007800000 */
[----:B------:R-:W-:-:S04]  /*1d00*/  FMNMX R3, R31, R0, !PT ;  /* 0x000000001f037209 */ /* 0x000fc80007800000 */
[----:B------:R-:W-:-:S04]  /*1d10*/  FMNMX R0, R34, R3, !PT ;  /* 0x0000000322007209 */ /* 0x000fc80007800000 */
[----:B------:R-:W-:-:S04]  /*1d20*/  FMNMX R3, R35, R0, !PT ;  /* 0x0000000023037209 */ /* 0x000fc80007800000 */
[----:B------:R-:W-:-:S04]  /*1d30*/  FMNMX R0, R38, R3, !PT ;  /* 0x0000000326007209 */ /* 0x000fc80007800000 */
[----:B------:R-:W-:Y:S02]  /*1d40*/  FMNMX R3, R39, R0, !PT ;  /* 0x0000000027037209 */ /* 0x000fe40007800000 */
[----:B-1----:R-:W-:Y:S02]  /*1d50*/  FMNMX R7, R56, R7, !PT ;  /* 0x0000000738077209 */ /* 0x002fe40007800000 */
[----:B------:R-:W-:Y:S02]  /*1d60*/  FMNMX R0, R42, R3, !PT ;  /* 0x000000032a007209 */ /* 0x000fe40007800000 */
[----:B------:R-:W-:Y:S02]  /*1d70*/  FSETP.NEU.AND P1, PT, R7, -INF , PT ;  /* 0xff8000000700780b */ /* 0x000fe40003f2d000 */
[----:B------:R-:W-:Y:S02]  /*1d80*/  FMNMX R3, R43, R0, !PT ;  /* 0x000000002b037209 */ /* 0x000fe40007800000 */
[----:B------:R-:W-:-:S02]  /*1d90*/  FSEL R6, R7, RZ, P1 ;  /* 0x000000ff07067208 */ /* 0x000fc40000800000 */
[----:B------:R-:W-:-:S03]  /*1da0*/  FMNMX R0, R46, R3, !PT ;  /* 0x000000032e007209 */ /* 0x000fc60007800000 */
[----:B------:R-:W-:Y:S01]  /*1db0*/  FMUL R56, R6, UR5 ;  /* 0x0000000506387c20 */ /* 0x000fe20008400000 */
[----:B------:R-:W-:-:S03]  /*1dc0*/  FMNMX R3, R47, R0, !PT ;  /* 0x000000002f037209 */ /* 0x000fc60007800000 */
[--C-:B------:R-:W-:Y:S01]  /*1dd0*/  FFMA R25, R25, UR5, -R56.reuse ;  /* 0x0000000519197c23 */ /* 0x100fe20008000838 */
[--C-:B------:R-:W-:Y:S01]  /*1de0*/  FFMA R24, R24, UR5, -R56.reuse ;  /* 0x0000000518187c23 */ /* 0x100fe20008000838 */
[----:B------:R-:W-:Y:S01]  /*1df0*/  FMNMX R0, R50, R3, !PT ;  /* 0x0000000332007209 */ /* 0x000fe20007800000 */
[--C-:B------:R-:W-:Y:S01]  /*1e00*/  FFMA R36, R36, UR5, -R56.reuse ;  /* 0x0000000524247c23 */ /* 0x100fe20008000838 */
[--C-:B------:R-:W-:Y:S01]  /*1e10*/  FFMA R37, R37, UR5, -R56.reuse ;  /* 0x0000000525257c23 */ /* 0x100fe20008000838 */
[----:B------:R-:W-:Y:S01]  /*1e20*/  FSETP.GEU.AND P6, PT, R25, -126, PT ;  /* 0xc2fc00001900780b */ /* 0x000fe20003fce000 */
[--C-:B------:R-:W-:Y:S01]  /*1e30*/  FFMA R28, R28, UR5, -R56.reuse ;  /* 0x000000051c1c7c23 */ /* 0x100fe20008000838 */
[----:B------:R-:W-:Y:S01]  /*1e40*/  FSETP.GEU.AND P5, PT, R24, -126, PT ;  /* 0xc2fc00001800780b */ /* 0x000fe20003fae000 */
[--C-:B------:R-:W-:Y:S01]  /*1e50*/  FFMA R29, R29, UR5, -R56.reuse ;  /* 0x000000051d1d7c23 */ /* 0x100fe20008000838 */
[----:B------:R-:W-:Y:S01]  /*1e60*/  FMNMX R3, R51, R0, !PT ;  /* 0x0000000033037209 */ /* 0x000fe20007800000 */
[--C-:B------:R-:W-:Y:S01]  /*1e70*/  FFMA R32, R32, UR5, -R56.reuse ;  /* 0x0000000520207c23 */ /* 0x100fe20008000838 */
[--C-:B------:R-:W-:Y:S01]  /*1e80*/  FFMA R33, R33, UR5, -R56.reuse ;  /* 0x0000000521217c23 */ /* 0x100fe20008000838 */
[----:B------:R-:W-:Y:S01]  /*1e90*/  FSETP.GEU.AND P3, PT, R28, -126, PT ;  /* 0xc2fc00001c00780b */ /* 0x000fe20003f6e000 */
[--C-:B------:R-:W-:Y:S01]  /*1ea0*/  FFMA R40, R40, UR5, -R56.reuse ;  /* 0x0000000528287c23 */ /* 0x100fe20008000838 */
[----:B------:R-:W-:Y:S01]  /*1eb0*/  FMNMX R0, R54, R3, !PT ;  /* 0x0000000336007209 */ /* 0x000fe20007800000 */
[--C-:B------:R-:W-:Y:S01]  /*1ec0*/  FFMA R44, R44, UR5, -R56.reuse ;  /* 0x000000052c2c7c23 */ /* 0x100fe20008000838 */
[----:B------:R-:W-:Y:S01]  /*1ed0*/  FSETP.GEU.AND P2, PT, R29, -126, PT ;  /* 0xc2fc00001d00780b */ /* 0x000fe20003f4e000 */
[--C-:B------:R-:W-:Y:S01]  /*1ee0*/  FFMA R48, R48, UR5, -R56.reuse ;  /* 0x0000000530307c23 */ /* 0x100fe20008000838 */
[----:B------:R-:W-:Y:S01]  /*1ef0*/  FMNMX R0, R55, R0, !PT ;  /* 0x0000000037007209 */ /* 0x000fe20007800000 */
[----:B------:R-:W-:Y:S01]  /*1f00*/  @!P6 FMUL R25, R25, 0.5 ;  /* 0x3f0000001919e820 */ /* 0x000fe20000400000 */
[----:B------:R-:W-:Y:S01]  /*1f10*/  @!P5 FMUL R24, R24, 0.5 ;  /* 0x3f0000001818d820 */ /* 0x000fe20000400000 */
[----:B------:R-:W-:Y:S01]  /*1f20*/  FSETP.GEU.AND P1, PT, R32, -126, PT ;  /* 0xc2fc00002000780b */ /* 0x000fe20003f2e000 */
[--C-:B------:R-:W-:Y:S01]  /*1f30*/  FFMA R52, R52, UR5, -R56.reuse ;  /* 0x0000000534347c23 */ /* 0x100fe20008000838 */
[----:B------:R-:W1:Y:S01]  /*1f40*/  SHFL.BFLY PT, R3, R0, 0x1, 0x1f ;  /* 0x0c201f0000037f89 */ /* 0x000e6200000e0000 */
[----:B------:R2:W3:Y:S01]  /*1f50*/  MUFU.EX2 R152, R24 ;  /* 0x0000001800987308 */ /* 0x0004e20000000800 */
[----:B------:R-:W-:Y:S01]  /*1f60*/  FSETP.GEU.AND P4, PT, R33, -126, PT ;  /* 0xc2fc00002100780b */ /* 0x000fe20003f8e000 */
[----:B------:R-:W-:Y:S01]  /*1f70*/  @!P3 FMUL R28, R28, 0.5 ;  /* 0x3f0000001c1cb820 */ /* 0x000fe20000400000 */
[----:B------:R-:W-:-:S02]  /*1f80*/  FFMA R53, R53, UR5, -R56 ;  /* 0x0000000535357c23 */ /* 0x000fc40008000838 */
[----:B------:R-:W-:-:S03]  /*1f90*/  @!P2 FMUL R29, R29, 0.5 ;  /* 0x3f0000001d1da820 */ /* 0x000fc60000400000 */
[----:B------:R-:W4:Y:S01]  /*1fa0*/  MUFU.EX2 R25, R25 ;  /* 0x0000001900197308 */ /* 0x000f220000000800 */
[----:B--2---:R-:W-:Y:S01]  /*1fb0*/  FFMA R24, R45, UR5, -R56 ;  /* 0x000000052d187c23 */ /* 0x004fe20008000838 */
[----:B------:R-:W-:-:S04]  /*1fc0*/  @!P1 FMUL R32, R32, 0.5 ;  /* 0x3f00000020209820 */ /* 0x000fc80000400000 */
[----:B------:R-:W-:Y:S02]  /*1fd0*/  @!P4 FMUL R33, R33, 0.5 ;  /* 0x3f0000002121c820 */ /* 0x000fe40000400000 */
[----:B------:R-:W2:Y:S01]  /*1fe0*/  MUFU.EX2 R154, R28 ;  /* 0x0000001c009a7308 */ /* 0x000ea20000000800 */
[----:B---3--:R-:W-:Y:S01]  /*1ff0*/  @!P5 FMUL R152, R152, R152 ;  /* 0x000000989898d220 */ /* 0x008fe20000400000 */
[----:B------:R-:W-:Y:S02]  /*2000*/  FSETP.GEU.AND P5, PT, R36, -126, PT ;  /* 0xc2fc00002400780b */ /* 0x000fe40003fae000 */
[----:B-1----:R-:W-:-:S04]  /*2010*/  FMNMX R3, R0, R3, !PT ;  /* 0x0000000300037209 */ /* 0x002fc80007800000 */
[----:B------:R-:W1:Y:S01]  /*2020*/  MUFU.EX2 R156, R32 ;  /* 0x00000020009c7308 */ /* 0x000e620000000800 */
[----:B----4-:R-:W-:Y:S01]  /*2030*/  @!P6 FMUL R25, R25, R25 ;  /* 0x000000191919e220 */ /* 0x010fe20000400000 */
[----:B------:R-:W-:Y:S01]  /*2040*/  FSETP.GEU.AND P6, PT, R37, -126, PT ;  /* 0xc2fc00002500780b */ /* 0x000fe20003fce000 */
[----:B------:R-:W-:Y:S01]  /*2050*/  FFMA R0, R41, UR5, -R56 ;  /* 0x0000000529007c23 */ /* 0x000fe20008000838 */
[----:B------:R-:W3:Y:S03]  /*2060*/  SHFL.BFLY PT, R6, R3, 0x2, 0x1f ;  /* 0x0c401f0003067f89 */ /* 0x000ee600000e0000 */
[----:B------:R-:W-:Y:S01]  /*2070*/  @!P5 FMUL R36, R36, 0.5 ;  /* 0x3f0000002424d820 */ /* 0x000fe20000400000 */
[----:B------:R-:W4:Y:S01]  /*2080*/  MUFU.EX2 R29, R29 ;  /* 0x0000001d001d7308 */ /* 0x000f220000000800 */
[----:B--2---:R-:W-:Y:S01]  /*2090*/  @!P3 FMUL R154, R154, R154 ;  /* 0x0000009a9a9ab220 */ /* 0x004fe20000400000 */
[----:B------:R-:W-:-:S05]  /*20a0*/  FSETP.GEU.AND P3, PT, R40, -126, PT ;  /* 0xc2fc00002800780b */ /* 0x000fca0003f6e000 */
[----:B------:R-:W-:Y:S01]  /*20b0*/  @!P6 FMUL R37, R37, 0.5 ;  /* 0x3f0000002525e820 */ /* 0x000fe20000400000 */
[----:B------:R-:W2:Y:S01]  /*20c0*/  MUFU.EX2 R158, R36 ;  /* 0x00000024009e7308 */ /* 0x000ea20000000800 */
[----:B-1----:R-:W-:Y:S01]  /*20d0*/  @!P1 FMUL R156, R156, R156 ;  /* 0x0000009c9c9c9220 */ /* 0x002fe20000400000 */
[----:B------:R-:W-:-:S05]  /*20e0*/  FSETP.GEU.AND P1, PT, R44, -126, PT ;  /* 0xc2fc00002c00780b */ /* 0x000fca0003f2e000 */
[----:B------:R-:W-:Y:S01]  /*20f0*/  @!P3 FMUL R40, R40, 0.5 ;  /* 0x3f0000002828b820 */ /* 0x000fe20000400000 */
[----:B------:R-:W1:Y:S01]  /*2100*/  MUFU.EX2 R37, R37 ;  /* 0x0000002500257308 */ /* 0x000e620000000800 */
[----:B----4-:R-:W-:Y:S01]  /*2110*/  @!P2 FMUL R29, R29, R29 ;  /* 0x0000001d1d1da220 */ /* 0x010fe20000400000 */
[----:B------:R-:W-:Y:S02]  /*2120*/  FSETP.GEU.AND P2, PT, R0, -126, PT ;  /* 0xc2fc00000000780b */ /* 0x000fe40003f4e000 */
[----:B---3--:R-:W-:Y:S01]  /*2130*/  FMNMX R6, R3, R6, !PT ;  /* 0x0000000603067209 */ /* 0x008fe20007800000 */
[----:B------:R-:W-:Y:S02]  /*2140*/  FFMA R3, R49, UR5, -R56 ;  /* 0x0000000531037c23 */ /* 0x000fe40008000838 */
[----:B------:R-:W-:Y:S01]  /*2150*/  @!P1 FMUL R44, R44, 0.5 ;  /* 0x3f0000002c2c9820 */ /* 0x000fe20000400000 */
[----:B------:R-:W3:Y:S01]  /*2160*/  MUFU.EX2 R33, R33 ;  /* 0x0000002100217308 */ /* 0x000ee20000000800 */
[----:B--2---:R-:W-:Y:S01]  /*2170*/  @!P5 FMUL R158, R158, R158 ;  /* 0x0000009e9e9ed220 */ /* 0x004fe20000400000 */
[----:B------:R-:W-:-:S04]  /*2180*/  FSETP.NEU.AND P5, PT, R6, -INF , PT ;  /* 0xff8000000600780b */ /* 0x000fc80003fad000 */
[----:B------:R-:W-:Y:S01]  /*2190*/  FSEL R28, R6, RZ, P5 ;  /* 0x000000ff061c7208 */ /* 0x000fe20002800000 */
[----:B------:R-:W-:Y:S01]  /*21a0*/  @!P2 FMUL R0, R0, 0.5 ;  /* 0x3f0000000000a820 */ /* 0x000fe20000400000 */
[----:B------:R-:W-:Y:S01]  /*21b0*/  FSETP.GEU.AND P5, PT, R3, -126, PT ;  /* 0xc2fc00000300780b */ /* 0x000fe20003fae000 */
[----:B-1----:R-:W-:Y:S01]  /*21c0*/  @!P6 FMUL R37, R37, R37 ;  /* 0x000000252525e220 */ /* 0x002fe20000400000 */
[----:B------:R-:W-:Y:S01]  /*21d0*/  FSETP.GEU.AND P6, PT, R48, -126, PT ;  /* 0xc2fc00003000780b */ /* 0x000fe20003fce000 */
[----:B------:R-:W1:Y:S01]  /*21e0*/  MUFU.EX2 R41, R40 ;  /* 0x0000002800297308 */ /* 0x000e620000000800 */
[----:B------:R-:W-:-:S04]  /*21f0*/  FMUL R28, R28, UR5 ;  /* 0x000000051c1c7c20 */ /* 0x000fc80008400000 */
[--C-:B------:R-:W-:Y:S01]  /*2200*/  FFMA R26, R26, UR5, -R28.reuse ;  /* 0x000000051a1a7c23 */ /* 0x100fe2000800081c */
[----:B---3--:R-:W-:Y:S01]  /*2210*/  @!P4 FMUL R33, R33, R33 ;  /* 0x000000212121c220 */ /* 0x008fe20000400000 */
[----:B------:R-:W-:Y:S01]  /*2220*/  FSETP.GEU.AND P4, PT, R24, -126, PT ;  /* 0xc2fc00001800780b */ /* 0x000fe20003f8e000 */
[----:B------:R-:W2:Y:S01]  /*2230*/  MUFU.EX2 R45, R44 ;  /* 0x0000002c002d7308 */ /* 0x000ea20000000800 */
[--C-:B------:R-:W-:Y:S01]  /*2240*/  FFMA R30, R30, UR5, -R28.reuse ;  /* 0x000000051e1e7c23 */ /* 0x100fe2000800081c */
[----:B------:R-:W-:Y:S01]  /*2250*/  @!P5 FMUL R3, R3, 0.5 ;  /* 0x3f0000000303d820 */ /* 0x000fe20000400000 */
[--C-:B------:R-:W-:Y:S01]  /*2260*/  FFMA R31, R31, UR5, -R28.reuse ;  /* 0x000000051f1f7c23 */ /* 0x100fe2000800081c */
[----:B------:R-:W-:Y:S01]  /*2270*/  @!P6 FMUL R48, R48, 0.5 ;  /* 0x3f0000003030e820 */ /* 0x000fe20000400000 */
[--C-:B------:R-:W-:Y:S01]  /*2280*/  FFMA R34, R34, UR5, -R28.reuse ;  /* 0x0000000522227c23 */ /* 0x100fe2000800081c */
[--C-:B------:R-:W-:Y:S01]  /*2290*/  FFMA R38, R38, UR5, -R28.reuse ;  /* 0x0000000526267c23 */ /* 0x100fe2000800081c */
[--C-:B------:R-:W-:Y:S01]  /*22a0*/  FFMA R42, R42, UR5, -R28.reuse ;  /* 0x000000052a2a7c23 */ /* 0x100fe2000800081c */
[----:B------:R-:W3:Y:S01]  /*22b0*/  MUFU.EX2 R49, R48 ;  /* 0x0000003000317308 */ /* 0x000ee20000000800 */
[----:B-1----:R-:W-:Y:S01]  /*22c0*/  @!P3 FMUL R41, R41, R41 ;  /* 0x000000292929b220 */ /* 0x002fe20000400000 */
[----:B------:R-:W-:Y:S01]  /*22d0*/  FSETP.GEU.AND P3, PT, R52, -126, PT ;  /* 0xc2fc00003400780b */ /* 0x000fe20003f6e000 */
[--C-:B------:R-:W-:Y:S01]  /*22e0*/  FFMA R35, R35, UR5, -R28.reuse ;  /* 0x0000000523237c23 */ /* 0x100fe2000800081c */
[----:B------:R-:W-:Y:S01]  /*22f0*/  @!P4 FMUL R24, R24, 0.5 ;  /* 0x3f0000001818c820 */ /* 0x000fe20000400000 */
[--C-:B------:R-:W-:Y:S01]  /*2300*/  FFMA R39, R39, UR5, -R28.reuse ;  /* 0x0000000527277c23 */ /* 0x100fe2000800081c */
[--C-:B------:R-:W-:Y:S01]  /*2310*/  FFMA R43, R43, UR5, -R28.reuse ;  /* 0x000000052b2b7c23 */ /* 0x100fe2000800081c */
[--C-:B------:R-:W-:Y:S01]  /*2320*/  FFMA R46, R46, UR5, -R28.reuse ;  /* 0x000000052e2e7c23 */ /* 0x100fe2000800081c */
[----:B------:R1:W4:Y:S01]  /*2330*/  MUFU.EX2 R160, R0 ;  /* 0x0000000000a07308 */ /* 0x0003220000000800 */
[----:B--2---:R-:W-:Y:S01]  /*2340*/  @!P1 FMUL R45, R45, R45 ;  /* 0x0000002d2d2d9220 */ /* 0x004fe20000400000 */
[----:B------:R-:W-:Y:S01]  /*2350*/  FSETP.GEU.AND P1, PT, R26, -126, PT ;  /* 0xc2fc00001a00780b */ /* 0x000fe20003f2e000 */
[--C-:B------:R-:W-:Y:S01]  /*2360*/  FFMA R50, R50, UR5, -R28.reuse ;  /* 0x0000000532327c23 */ /* 0x100fe2000800081c */
[--C-:B------:R-:W-:Y:S01]  /*2370*/  FFMA R47, R47, UR5, -R28.reuse ;  /* 0x000000052f2f7c23 */ /* 0x100fe2000800081c */
[--C-:B------:R-:W-:Y:S01]  /*2380*/  FFMA R51, R51, UR5, -R28.reuse ;  /* 0x0000000533337c23 */ /* 0x100fe2000800081c */
[--C-:B------:R-:W-:Y:S01]  /*2390*/  FFMA R54, R54, UR5, -R28.reuse ;  /* 0x0000000536367c23 */ /* 0x100fe2000800081c */
[----:B------:R-:W-:Y:S01]  /*23a0*/  @!P3 FMUL R52, R52, 0.5 ;  /* 0x3f0000003434b820 */ /* 0x000fe20000400000 */
[----:B------:R-:W2:Y:S01]  /*23b0*/  MUFU.EX2 R162, R24 ;  /* 0x0000001800a27308 */ /* 0x000ea20000000800 */
[--C-:B-1----:R-:W-:Y:S01]  /*23c0*/  FFMA R0, R27, UR5, -R28.reuse ;  /* 0x000000051b007c23 */ /* 0x102fe2000800081c */
[----:B---3--:R-:W-:Y:S01]  /*23d0*/  @!P6 FMUL R49, R49, R49 ;  /* 0x000000313131e220 */ /* 0x008fe20000400000 */
[----:B------:R-:W-:Y:S01]  /*23e0*/  FSETP.GEU.AND P6, PT, R30, -126, PT ;  /* 0xc2fc00001e00780b */ /* 0x000fe20003fce000 */
[----:B------:R-:W-:Y:S01]  /*23f0*/  FFMA R28, R55, UR5, -R28 ;  /* 0x00000005371c7c23 */ /* 0x000fe2000800081c */
[----:B------:R-:W-:-:S02]  /*2400*/  UIADD3 UR5, UR36, 0x1, URZ ;  /* 0x0000000124057890 */ /* 0x000fc4000fffe03f */
[----:B------:R-:W-:Y:S01]  /*2410*/  @!P1 FMUL R26, R26, 0.5 ;  /* 0x3f0000001a1a9820 */ /* 0x000fe20000400000 */
[----:B------:R1:W3:Y:S01]  /*2420*/  MUFU.EX2 R164, R3 ;  /* 0x0000000300a47308 */ /* 0x0002e20000000800 */
[----:B----4-:R-:W-:Y:S01]  /*2430*/  @!P2 FMUL R160, R160, R160 ;  /* 0x000000a0a0a0a220 */ /* 0x010fe20000400000 */
[----:B------:R-:W-:Y:S01]  /*2440*/  FSETP.GEU.AND P2, PT, R53, -126, PT ;  /* 0xc2fc00003500780b */ /* 0x000fe20003f4e000 */
[----:B------:R-:W-:-:S04]  /*2450*/  UISETP.NE.AND UP0, UPT, UR5, 0x5, UPT ;  /* 0x000000050500788c */ /* 0x000fc8000bf05270 */
[----:B------:R-:W-:Y:S01]  /*2460*/  USEL UR6, URZ, 0x1, UP0 ;  /* 0x000000013f067887 */ /* 0x000fe20008000000 */
[----:B------:R-:W-:Y:S01]  /*2470*/  @!P6 FMUL R30, R30, 0.5 ;  /* 0x3f0000001e1ee820 */ /* 0x000fe20000400000 */
[----:B--2---:R-:W-:Y:S01]  /*2480*/  @!P4 FMUL R162, R162, R162 ;  /* 0x000000a2a2a2c220 */ /* 0x004fe20000400000 */
[----:B------:R-:W-:Y:S01]  /*2490*/  FSETP.GEU.AND P4, PT, R0, -126, PT ;  /* 0xc2fc00000000780b */ /* 0x000fe20003f8e000 */
[----:B------:R-:W2:Y:S01]  /*24a0*/  MUFU.EX2 R27, R52 ;  /* 0x00000034001b7308 */ /* 0x000ea20000000800 */
[----:B-1----:R-:W-:Y:S01]  /*24b0*/  FADD R3, R25, R160 ;  /* 0x000000a019037221 */ /* 0x002fe20000000000 */
[----:B------:R-:W-:Y:S01]  /*24c0*/  USEL UR5, UR5, URZ, UP0 ;  /* 0x0000003f05057287 */ /* 0x000fe20008000000 */
[----:B------:R-:W-:Y:S01]  /*24d0*/  LOP3.LUT R169, R19, UR6, RZ, 0x3c, !PT ;  /* 0x0000000613a97c12 */ /* 0x000fe2000f8e3cff */
[----:B------:R-:W-:Y:S01]  /*24e0*/  @!P2 FMUL R53, R53, 0.5 ;  /* 0x3f0000003535a820 */ /* 0x000fe20000400000 */
[----:B------:R-:W-:Y:S01]  /*24f0*/  F2FP.F16.F32.PACK_AB R160, R160, R41 ;  /* 0x00000029a0a0723e */ /* 0x000fe200000000ff */
[----:B---3--:R-:W-:Y:S01]  /*2500*/  @!P5 FMUL R164, R164, R164 ;  /* 0x000000a4a4a4d220 */ /* 0x008fe20000400000 */
[----:B------:R-:W-:Y:S01]  /*2510*/  FSETP.GEU.AND P5, PT, R31, -126, PT ;  /* 0xc2fc00001f00780b */ /* 0x000fe20003fae000 */
[----:B------:R-:W1:Y:S02]  /*2520*/  MUFU.EX2 R153, R26 ;  /* 0x0000001a00997308 */ /* 0x000e640000000800 */
[----:B------:R-:W-:Y:S01]  /*2530*/  FADD R36, R33, R164 ;  /* 0x000000a421247221 */ /* 0x000fe20000000000 */
[----:B------:R-:W-:Y:S01]  /*2540*/  F2FP.F16.F32.PACK_AB R164, R164, R49 ;  /* 0x00000031a4a4723e */ /* 0x000fe200000000ff */
[----:B------:R-:W-:-:S02]  /*2550*/  @!P4 FMUL R0, R0, 0.5 ;  /* 0x3f0000000000c820 */ /* 0x000fc40000400000 */
[----:B------:R-:W-:Y:S02]  /*2560*/  FADD R3, R3, R36 ;  /* 0x0000002403037221 */ /* 0x000fe40000000000 */
[----:B------:R-:W3:Y:S01]  /*2570*/  MUFU.EX2 R155, R30 ;  /* 0x0000001e009b7308 */ /* 0x000ee20000000800 */
[----:B--2---:R-:W-:Y:S01]  /*2580*/  @!P3 FMUL R27, R27, R27 ;  /* 0x0000001b1b1bb220 */ /* 0x004fe20000400000 */
[----:B------:R-:W-:Y:S02]  /*2590*/  FSETP.GEU.AND P3, PT, R34, -126, PT ;  /* 0xc2fc00002200780b */ /* 0x000fe40003f6e000 */
[----:B------:R-:W-:-:S04]  /*25a0*/  @!P5 FMUL R31, R31, 0.5 ;  /* 0x3f0000001f1fd820 */ /* 0x000fc80000400000 */
[----:B------:R-:W2:Y:S01]  /*25b0*/  MUFU.EX2 R166, R53 ;  /* 0x0000003500a67308 */ /* 0x000ea20000000800 */
[----:B-1----:R-:W-:Y:S01]  /*25c0*/  @!P1 FMUL R153, R153, R153 ;  /* 0x0000009999999220 */ /* 0x002fe20000400000 */
[----:B------:R-:W-:-:S05]  /*25d0*/  FSETP.GEU.AND P1, PT, R38, -126, PT ;  /* 0xc2fc00002600780b */ /* 0x000fca0003f2e000 */
[----:B------:R-:W-:Y:S01]  /*25e0*/  @!P3 FMUL R34, R34, 0.5 ;  /* 0x3f0000002222b820 */ /* 0x000fe20000400000 */
[----:B------:R1:W4:Y:S01]  /*25f0*/  MUFU.EX2 R24, R0 ;  /* 0x0000000000187308 */ /* 0x0003220000000800 */
[----:B---3--:R-:W-:Y:S01]  /*2600*/  @!P6 FMUL R155, R155, R155 ;  /* 0x0000009b9b9be220 */ /* 0x008fe20000400000 */
[----:B------:R-:W-:-:S05]  /*2610*/  FSETP.GEU.AND P6, PT, R42, -126, PT ;  /* 0xc2fc00002a00780b */ /* 0x000fca0003fce000 */
[----:B------:R-:W-:Y:S01]  /*2620*/  @!P1 FMUL R38, R38, 0.5 ;  /* 0x3f00000026269820 */ /* 0x000fe20000400000 */
[----:B------:R3:W5:Y:S01]  /*2630*/  MUFU.EX2 R26, R31 ;  /* 0x0000001f001a7308 */ /* 0x0007620000000800 */
[----:B--2---:R-:W-:Y:S01]  /*2640*/  @!P2 FMUL R166, R166, R166 ;  /* 0x000000a6a6a6a220 */ /* 0x004fe20000400000 */
[----:B------:R-:W-:Y:S01]  /*2650*/  FSETP.GEU.AND P2, PT, R35, -126, PT ;  /* 0xc2fc00002300780b */ /* 0x000fe20003f4e000 */
[----:B-1----:R-:W-:Y:S01]  /*2660*/  FADD R0, R152, R41 ;  /* 0x0000002998007221 */ /* 0x002fe20000000000 */
[----:B------:R-:W-:-:S03]  /*2670*/  F2FP.F16.F32.PACK_AB R152, R25, R152 ;  /* 0x000000981998723e */ /* 0x000fc600000000ff */
[----:B------:R-:W-:Y:S01]  /*2680*/  @!P6 FMUL R42, R42, 0.5 ;  /* 0x3f0000002a2ae820 */ /* 0x000fe20000400000 */
[----:B------:R1:W2:Y:S01]  /*2690*/  MUFU.EX2 R157, R34 ;  /* 0x00000022009d7308 */ /* 0x0002a20000000800 */
[----:B----4-:R-:W-:Y:S01]  /*26a0*/  @!P4 FMUL R24, R24, R24 ;  /* 0x000000181818c220 */ /* 0x010fe20000400000 */
[----:B------:R-:W-:Y:S01]  /*26b0*/  FSETP.GEU.AND P4, PT, R39, -126, PT ;  /* 0xc2fc00002700780b */ /* 0x000fe20003f8e000 */
[----:B---3--:R-:W-:Y:S01]  /*26c0*/  FADD R31, R154, R45 ;  /* 0x0000002d9a1f7221 */ /* 0x008fe20000000000 */
[----:B------:R-:W-:-:S03]  /*26d0*/  F2FP.F16.F32.PACK_AB R154, R29, R154 ;  /* 0x0000009a1d9a723e */ /* 0x000fc600000000ff */
[----:B------:R-:W-:Y:S01]  /*26e0*/  @!P2 FMUL R35, R35, 0.5 ;  /* 0x3f0000002323a820 */ /* 0x000fe20000400000 */
[----:B------:R3:W4:Y:S01]  /*26f0*/  MUFU.EX2 R159, R38 ;  /* 0x00000026009f7308 */ /* 0x0007220000000800 */
[----:B-----5:R-:W-:Y:S01]  /*2700*/  @!P5 FMUL R26, R26, R26 ;  /* 0x0000001a1a1ad220 */ /* 0x020fe20000400000 */
[----:B------:R-:W-:Y:S01]  /*2710*/  FSETP.GEU.AND P5, PT, R43, -126, PT ;  /* 0xc2fc00002b00780b */ /* 0x000fe20003fae000 */
[----:B-1----:R-:W-:Y:S01]  /*2720*/  FADD R34, R29, R162 ;  /* 0x000000a21d227221 */ /* 0x002fe20000000000 */
[----:B------:R-:W-:-:S03]  /*2730*/  F2FP.F16.F32.PACK_AB R162, R162, R45 ;  /* 0x0000002da2a2723e */ /* 0x000fc600000000ff */
[----:B------:R-:W-:Y:S01]  /*2740*/  @!P4 FMUL R39, R39, 0.5 ;  /* 0x3f0000002727c820 */ /* 0x000fe20000400000 */
[----:B------:R1:W5:Y:S01]  /*2750*/  MUFU.EX2 R30, R35 ;  /* 0x00000023001e7308 */ /* 0x0003620000000800 */
[----:B--2---:R-:W-:Y:S01]  /*2760*/  @!P3 FMUL R157, R157, R157 ;  /* 0x0000009d9d9db220 */ /* 0x004fe20000400000 */
[----:B------:R-:W-:Y:S01]  /*2770*/  FSETP.GEU.AND P3, PT, R46, -126, PT ;  /* 0xc2fc00002e00780b */ /* 0x000fe20003f6e000 */
[----:B---3--:R-:W-:Y:S01]  /*2780*/  FADD R38, R158, R27 ;  /* 0x0000001b9e267221 */ /* 0x008fe20000000000 */
[----:B------:R-:W-:-:S03]  /*2790*/  F2FP.F16.F32.PACK_AB R158, R37, R158 ;  /* 0x0000009e259e723e */ /* 0x000fc600000000ff */
[----:B------:R-:W-:Y:S01]  /*27a0*/  @!P5 FMUL R43, R43, 0.5 ;  /* 0x3f0000002b2bd820 */ /* 0x000fe20000400000 */
[----:B------:R2:W3:Y:S01]  /*27b0*/  MUFU.EX2 R32, R39 ;  /* 0x0000002700207308 */ /* 0x0004e20000000800 */
[----:B----4-:R-:W-:Y:S01]  /*27c0*/  @!P1 FMUL R159, R159, R159 ;  /* 0x0000009f9f9f9220 */ /* 0x010fe20000400000 */
[----:B------:R-:W-:Y:S01]  /*27d0*/  FSETP.GEU.AND P1, PT, R50, -126, PT ;  /* 0xc2fc00003200780b */ /* 0x000fe20003f2e000 */
[----:B-1----:R-:W-:Y:S01]  /*27e0*/  FADD R35, R156, R49 ;  /* 0x000000319c237221 */ /* 0x002fe20000000000 */
[----:B------:R-:W-:Y:S01]  /*27f0*/  FADD R31, R31, R38 ;  /* 0x000000261f1f7221 */ /* 0x000fe20000000000 */
[----:B------:R-:W-:Y:S02]  /*2800*/  F2FP.F16.F32.PACK_AB R156, R33, R156 ;  /* 0x0000009c219c723e */ /* 0x000fe400000000ff */
[----:B------:R-:W-:Y:S01]  /*2810*/  @!P3 FMUL R46, R46, 0.5 ;  /* 0x3f0000002e2eb820 */ /* 0x000fe20000400000 */
[----:B------:R-:W1:Y:S01]  /*2820*/  MUFU.EX2 R42, R42 ;  /* 0x0000002a002a7308 */ /* 0x000e620000000800 */
[----:B-----5:R-:W-:Y:S01]  /*2830*/  @!P2 FMUL R30, R30, R30 ;  /* 0x0000001e1e1ea220 */ /* 0x020fe20000400000 */
[----:B------:R-:W-:Y:S01]  /*2840*/  FSETP.GEU.AND P2, PT, R47, -126, PT ;  /* 0xc2fc00002f00780b */ /* 0x000fe20003f4e000 */
[----:B--2---:R-:W-:Y:S01]  /*2850*/  FADD R39, R37, R166 ;  /* 0x000000a625277221 */ /* 0x004fe20000000000 */
[----:B------:R-:W-:Y:S01]  /*2860*/  FADD R0, R0, R35 ;  /* 0x0000002300007221 */ /* 0x000fe20000000000 */
[----:B------:R-:W-:-:S02]  /*2870*/  F2FP.F16.F32.PACK_AB R166, R166, R27 ;  /* 0x0000001ba6a6723e */ /* 0x000fc400000000ff */
[----:B------:R-:W-:Y:S01]  /*2880*/  @!P1 FMUL R50, R50, 0.5 ;  /* 0x3f00000032329820 */ /* 0x000fe20000400000 */
[----:B------:R-:W2:Y:S01]  /*2890*/  MUFU.EX2 R161, R43 ;  /* 0x0000002b00a17308 */ /* 0x000ea20000000800 */
[----:B---3--:R-:W-:Y:S01]  /*28a0*/  @!P4 FMUL R32, R32, R32 ;  /* 0x000000202020c220 */ /* 0x008fe20000400000 */
[----:B------:R-:W-:Y:S01]  /*28b0*/  FSETP.GEU.AND P4, PT, R51, -126, PT ;  /* 0xc2fc00003300780b */ /* 0x000fe20003f8e000 */
[----:B------:R-:W-:Y:S01]  /*28c0*/  FADD R34, R34, R39 ;  /* 0x0000002722227221 */ /* 0x000fe20000000000 */
[----:B------:R-:W-:Y:S01]  /*28d0*/  FADD R0, R0, R31 ;  /* 0x0000001f00007221 */ /* 0x000fe20000000000 */
[----:B------:R-:W-:Y:S02]  /*28e0*/  MOV R31, UR49 ;  /* 0x00000031001f7c02 */ /* 0x000fe40008000f00 */
[----:B------:R-:W-:Y:S01]  /*28f0*/  @!P2 FMUL R47, R47, 0.5 ;  /* 0x3f0000002f2fa820 */ /* 0x000fe20000400000 */
[----:B------:R-:W3:Y:S01]  /*2900*/  MUFU.EX2 R46, R46 ;  /* 0x0000002e002e7308 */ /* 0x000ee20000000800 */
[----:B-1----:R-:W-:Y:S01]  /*2910*/  @!P6 FMUL R42, R42, R42 ;  /* 0x0000002a2a2ae220 */ /* 0x002fe20000400000 */
[----:B------:R-:W-:Y:S01]  /*2920*/  FSETP.GEU.AND P6, PT, R54, -126, PT ;  /* 0xc2fc00003600780b */ /* 0x000fe20003fce000 */
[----:B------:R-:W-:Y:S01]  /*2930*/  FADD R3, R3, R34 ;  /* 0x0000002203037221 */ /* 0x000fe20000000000 */
[----:B------:R1:W-:Y:S03]  /*2940*/  SYNCS.ARRIVE.TRANS64.A1T0 RZ, [R31+UR7], RZ ;  /* 0x000000ff1fff79a7 */ /* 0x0003e60008100007 */
[----:B------:R-:W-:Y:S01]  /*2950*/  @!P4 FMUL R51, R51, 0.5 ;  /* 0x3f0000003333c820 */ /* 0x000fe20000400000 */
[----:B------:R-:W4:Y:S01]  /*2960*/  MUFU.EX2 R163, R47 ;  /* 0x0000002f00a37308 */ /* 0x000f220000000800 */
[----:B--2---:R-:W-:Y:S01]  /*2970*/  @!P5 FMUL R161, R161, R161 ;  /* 0x000000a1a1a1d220 */ /* 0x004fe20000400000 */
[----:B------:R-:W-:Y:S01]  /*2980*/  FSETP.GEU.AND P5, PT, R28, -126, PT ;  /* 0xc2fc00001c00780b */ /* 0x000fe20003fae000 */
[----:B------:R-:W-:-:S02]  /*2990*/  FADD R3, R0, R3 ;  /* 0x0000000300037221 */ /* 0x000fc40000000000 */
[----:B------:R-:W-:Y:S01]  /*29a0*/  FADD R35, R24, R161 ;  /* 0x000000a118237221 */ /* 0x000fe20000000000 */
[----:B------:R-:W-:Y:S01]  /*29b0*/  F2FP.F16.F32.PACK_AB R161, R161, R42 ;  /* 0x0000002aa1a1723e */ /* 0x000fe200000000ff */
[----:B------:R-:W-:Y:S01]  /*29c0*/  @!P6 FMUL R54, R54, 0.5 ;  /* 0x3f0000003636e820 */ /* 0x000fe20000400000 */
[----:B------:R-:W2:Y:S01]  /*29d0*/  MUFU.EX2 R50, R50 ;  /* 0x0000003200327308 */ /* 0x000ea20000000800 */
[----:B---3--:R-:W-:-:S04]  /*29e0*/  @!P3 FMUL R46, R46, R46 ;  /* 0x0000002e2e2eb220 */ /* 0x008fc80000400000 */
[----:B------:R-:W-:Y:S01]  /*29f0*/  FADD R36, R155, R46 ;  /* 0x0000002e9b247221 */ /* 0x000fe20000000000 */
[----:B------:R-:W-:Y:S01]  /*2a00*/  F2FP.F16.F32.PACK_AB R155, R26, R155 ;  /* 0x0000009b1a9b723e */ /* 0x000fe200000000ff */
[----:B------:R-:W-:Y:S01]  /*2a10*/  @!P5 FMUL R28, R28, 0.5 ;  /* 0x3f0000001c1cd820 */ /* 0x000fe20000400000 */
[----:B------:R-:W3:Y:S01]  /*2a20*/  MUFU.EX2 R165, R51 ;  /* 0x0000003300a57308 */ /* 0x000ee20000000800 */
[----:B----4-:R-:W-:-:S04]  /*2a30*/  @!P2 FMUL R163, R163, R163 ;  /* 0x000000a3a3a3a220 */ /* 0x010fc80000400000 */
[----:B------:R-:W-:Y:S01]  /*2a40*/  FADD R38, R26, R163 ;  /* 0x000000a31a267221 */ /* 0x000fe20000000000 */
[----:B------:R-:W-:Y:S02]  /*2a50*/  F2FP.F16.F32.PACK_AB R163, R163, R46 ;  /* 0x0000002ea3a3723e */ /* 0x000fe400000000ff */
[----:B------:R-:W4:Y:S01]  /*2a60*/  MUFU.EX2 R168, R54 ;  /* 0x0000003600a87308 */ /* 0x000f220000000800 */
[----:B--2---:R-:W-:-:S04]  /*2a70*/  @!P1 FMUL R50, R50, R50 ;  /* 0x0000003232329220 */ /* 0x004fc80000400000 */
[----:B------:R-:W-:Y:S01]  /*2a80*/  FADD R39, R157, R50 ;  /* 0x000000329d277221 */ /* 0x000fe20000000000 */
[----:B------:R-:W-:Y:S02]  /*2a90*/  F2FP.F16.F32.PACK_AB R157, R30, R157 ;  /* 0x0000009d1e9d723e */ /* 0x000fe400000000ff */
[----:B------:R2:W5:Y:S01]  /*2aa0*/  MUFU.EX2 R167, R28 ;  /* 0x0000001c00a77308 */ /* 0x0005620000000800 */
[----:B---3--:R-:W-:-:S04]  /*2ab0*/  @!P4 FMUL R165, R165, R165 ;  /* 0x000000a5a5a5c220 */ /* 0x008fc80000400000 */
[----:B------:R-:W-:Y:S01]  /*2ac0*/  FADD R40, R30, R165 ;  /* 0x000000a51e287221 */ /* 0x000fe20000000000 */
[----:B------:R-:W-:Y:S01]  /*2ad0*/  F2FP.F16.F32.PACK_AB R165, R165, R50 ;  /* 0x00000032a5a5723e */ /* 0x000fe200000000ff */
[----:B----4-:R-:W-:Y:S01]  /*2ae0*/  @!P6 FMUL R168, R168, R168 ;  /* 0x000000a8a8a8e220 */ /* 0x010fe20000400000 */
[----:B--2---:R-:W-:Y:S01]  /*2af0*/  FADD R28, R153, R42 ;  /* 0x0000002a991c7221 */ /* 0x004fe20000000000 */
[----:B------:R-:W-:Y:S01]  /*2b00*/  FADD R35, R35, R40 ;  /* 0x0000002823237221 */ /* 0x000fe20000000000 */
[----:B------:R-:W-:Y:S01]  /*2b10*/  F2FP.F16.F32.PACK_AB R153, R24, R153 ;  /* 0x000000991899723e */ /* 0x000fe200000000ff */
[----:B------:R-:W-:Y:S01]  /*2b20*/  FADD R43, R159, R168 ;  /* 0x000000a89f2b7221 */ /* 0x000fe20000000000 */
[----:B------:R-:W-:Y:S01]  /*2b30*/  FADD R28, R28, R39 ;  /* 0x000000271c1c7221 */ /* 0x000fe20000000000 */
[----:B------:R-:W-:Y:S01]  /*2b40*/  F2FP.F16.F32.PACK_AB R159, R32, R159 ;  /* 0x0000009f209f723e */ /* 0x000fe200000000ff */
[----:B-----5:R-:W-:Y:S01]  /*2b50*/  @!P5 FMUL R167, R167, R167 ;  /* 0x000000a7a7a7d220 */ /* 0x020fe20000400000 */
[----:B------:R-:W-:-:S03]  /*2b60*/  FADD R43, R36, R43 ;  /* 0x0000002b242b7221 */ /* 0x000fc60000000000 */
[----:B------:R-:W-:Y:S01]  /*2b70*/  FADD R47, R32, R167 ;  /* 0x000000a7202f7221 */ /* 0x000fe20000000000 */
[----:B------:R-:W-:-:S03]  /*2b80*/  FADD R28, R28, R43 ;  /* 0x0000002b1c1c7221 */ /* 0x000fc60000000000 */
[----:B------:R-:W-:-:S04]  /*2b90*/  FADD R38, R38, R47 ;  /* 0x0000002f26267221 */ /* 0x000fc80000000000 */
[----:B------:R-:W-:-:S04]  /*2ba0*/  FADD R35, R35, R38 ;  /* 0x0000002623237221 */ /* 0x000fc80000000000 */
[----:B------:R-:W-:Y:S01]  /*2bb0*/  FADD R0, R28, R35 ;  /* 0x000000231c007221 */ /* 0x000fe20000000000 */
[----:B-1----:R-:W-:Y:S06]  /*2bc0*/  @!P0 BRA `(.L_x_21) ;  /* 0x0000000000048947 */ /* 0x002fec0003800000 */
[----:B------:R-:W-:Y:S01]  /*2bd0*/  BPT.TRAP 0x1 ;  /* 0x000000040000795c */ /* 0x000fe20000300000 */
.L_x_21:
[----:B------:R-:W-:Y:S01]  /*2be0*/  ULEA UR6, UR5, UR4, 0x3 ;  /* 0x0000000405067291 */ /* 0x000fe2000f8e183f */
[----:B------:R-:W-:Y:S01]  /*2bf0*/  SHF.L.U32 R19, R169, 0x1f, RZ ;  /* 0x0000001fa9137819 */ /* 0x000fe200000006ff */
[----:B------:R-:W-:-:S07]  /*2c00*/  ULOP3.LUT UR38, UR38, 0x2000000, URZ, 0xfc, !UPT ;  /* 0x0200000026267892 */ /* 0x000fce000f8efc3f */
[----:B------:R-:W1:Y:S02]  /*2c10*/  SYNCS.PHASECHK.TRANS64.TRYWAIT P1, [UR6+0x3c400], R19 ;  /* 0x03c40013ff0075a7 */ /* 0x000e640008020146 */
[----:B-1----:R-:W-:Y:S05]  /*2c20*/  @!P1 BRA `(.L_x_22) ;  /* 0x00000074006c9947 */ /* 0x002fea0003800000 */
.L_x_124:
[----:B------:R-:W-:Y:S01]  /*2c30*/  ULEA UR10, UR5, UR38, 0xb ;  /* 0x00000026050a7291 */ /* 0x000fe2000f8e583f */
[----:B-1----:R-:W-:Y:S01]  /*2c40*/  WARPGROUP.ARRIVE ;  /* 0x00000000000079c5 */ /* 0x002fe20000000000 */
[----:B------:R-:W-:Y:S01]  /*2c50*/  UMOV UR7, 0x40000040 ;  /* 0x4000004000077882 */ /* 0x000fe20000000000 */
[----:B------:R-:W-:-:S04]  /*2c60*/  F2FP.F16.F32.PACK_AB R167, R167, R168 ;  /* 0x000000a8a7a7723e */ /* 0x000fc800000000ff */
[----:B------:R-:W-:Y:S02]  /*2c70*/  UMOV UR6, UR10 ;  /* 0x0000000a00067c82 */ /* 0x000fe40008000000 */
[----:B------:R-:W-:Y:S01]  /*2c80*/  HGMMA.64x256x16.F32 R24, R152, gdesc[UR4].tnspB, RZ, !UPT, gsb0 ;  /* 0x43e0000498187df0 */ /* 0x000fe2000c0008ff */
[----:B------:R-:W-:Y:S01]  /*2c90*/  UIADD3 UR6, UR10, 0x80, URZ ;  /* 0x000000800a067890 */ /* 0x000fe2000fffe03f */
[----:B------:R-:W-:Y:S01]  /*2ca0*/  UMOV UR7, 0x40000040 ;  /* 0x4000004000077882 */ /* 0x000fe20000000000 */
[----:B------:R-:W-:Y:S02]  /*2cb0*/  WARPGROUP.DEPBAR.LE gsb0, 0x0 ;  /* 0x00008000000079c5 */ /* 0x000fe40000010000 */
[----:B------:R-:W-:-:S15]  /*2cc0*/  WARPGROUP.ARRIVE ;  /* 0x00000000000079c5 */ /* 0x000fde0000000000 */
[----:B------:R-:W-:-:S08]  /*2cd0*/  NOP ;  /* 0x0000000000007918 */ /* 0x000fd00000000000 */
[----:B------:R-:W-:Y:S01]  /*2ce0*/  HGMMA.64x256x16.F32 R24, R156, gdesc[UR4].tnspB, R24, gsb0 ;  /* 0x43e000049c187df0 */ /* 0x000fe20008000818 */
        /* <DEDUP_REMOVED lines=11> */
[----:B------:R-:W-:Y:S03]  /*2da0*/  HGMMA.64x256x16.F32 R24, R164, gdesc[UR4].tnspB, R24, gsb0 ;  /* 0x43e00004a4187df0 */ /* 0x000fe60008000818 */
[----:B------:R-:W-:Y:S02]  /*2db0*/  WARPGROUP.DEPBAR.LE gsb0, 0x0 ;  /* 0x00008000000079c5 */ /* 0x000fe40000010000 */
[----:B------:R-:W-:Y:S05]  /*2dc0*/  @!P0 BRA `(.L_x_23) ;  /* 0x0000000000048947 */ /* 0x000fea0003800000 */
[----:B------:R-:W-:Y:S01]  /*2dd0*/  BPT.TRAP 0x1 ;  /* 0x000000040000795c */ /* 0x000fe20000300000 */
.L_x_23:
[----:B------:R-:W-:Y:S01]  /*2de0*/  R2UR UR6, R18 ;  /* 0x00000000120672ca */ /* 0x000fe200000e0000 */
[----:B------:R-:W-:-:S04]  /*2df0*/  UIADD3 UR48, UR48, 0x3c428, URZ ;  /* 0x0003c42830307890 */ /* 0x000fc8000fffe03f */
[----:B------:R-:W-:-:S08]  /*2e00*/  UPRMT UR48, URZ, 0x654, UR48 ;  /* 0x000006543f307896 */ /* 0x000fd00008000030 */
[----:B------:R-:W-:Y:S01]  /*2e10*/  UISETP.GT.U32.AND UP0, UPT, UR6, 0x1, UPT ;  /* 0x000000010600788c */ /* 0x000fe2000bf04070 */
[----:B------:R-:W-:Y:S05]  /*2e20*/  SYNCS.ARRIVE.TRANS64.RED.A1T0 RZ, [UR48], RZ ;  /* 0x000000ffffff79a7 */ /* 0x000fea0008100430 */
[----:B------:R-:W-:-:S13]  /*2e30*/  PLOP3.LUT P1, PT, PT, PT, UP0, 0x80, 0x0 ;  /* 0x000000000000781c */ /* 0x000fda0003f2f008 */
[----:B------:R-:W-:Y:S05]  /*2e40*/  @P1 BRA `(.L_x_24) ;  /* 0x0000000000041947 */ /* 0x000fea0003800000 */
[----:B------:R-:W-:Y:S01]  /*2e50*/  BPT.TRAP 0x1 ;  /* 0x000000040000795c */ /* 0x000fe20000300000 */
.L_x_24:
[----:B------:R-:W1:Y:S01]  /*2e60*/  LDC R152, c[0x0][0x28c] ;  /* 0x0000a300ff987b82 */ /* 0x000e620000000800 */
[----:B------:R-:W-:-:S04]  /*2e70*/  UIADD3 UR36, UR5, 0x1, URZ ;  /* 0x0000000105247890 */ /* 0x000fc8000fffe03f */
[----:B------:R-:W-:-:S04]  /*2e80*/  UISETP.NE.AND UP0, UPT, UR36, 0x5, UPT ;  /* 0x000000052400788c */ /* 0x000fc8000bf05270 */
[----:B------:R-:W-:Y:S02]  /*2e90*/  USEL UR6, URZ, 0x1, UP0 ;  /* 0x000000013f067887 */ /* 0x000fe40008000000 */
[----:B------:R-:W-:-:S04]  /*2ea0*/  USEL UR36, UR36, URZ, UP0 ;  /* 0x0000003f24247287 */ /* 0x000fc80008000000 */
[----:B------:R-:W-:Y:S02]  /*2eb0*/  LOP3.LUT R19, R169, UR6, RZ, 0x3c, !PT ;  /* 0x00000006a9137c12 */ /* 0x000fe4000f8e3cff */
[----:B-1----:R-:W-:-:S13]  /*2ec0*/  ISETP.GE.AND P2, PT, R152, 0x41, PT ;  /* 0x000000419800780c */ /* 0x002fda0003f46270 */
[----:B------:R-:W-:Y:S05]  /*2ed0*/  @!P2 BRA `(.L_x_25) ;  /* 0x000000240008a947 */ /* 0x000fea0003800000 */
[----:B------:R-:W-:Y:S01]  /*2ee0*/  IADD3 R152, R152, 0x3f, RZ ;  /* 0x0000003f98987810 */ /* 0x000fe20007ffe0ff */
[----:B------:R-:W-:Y:S01]  /*2ef0*/  ULDC UR6, c[0x0][0x604] ;  /* 0x0001810000067ab9 */ /* 0x000fe20000000800 */
[----:B------:R-:W-:Y:S02]  /*2f00*/  MOV R187, R7 ;  /* 0x0000000700bb7202 */ /* 0x000fe40000000f00 */
[----:B------:R-:W-:Y:S02]  /*2f10*/  SHF.R.S32.HI R153, RZ, 0x1f, R152 ;  /* 0x0000001fff997819 */ /* 0x000fe40000011498 */
[----:B------:R-:W-:Y:S02]  /*2f20*/  MOV R185, R6 ;  /* 0x0000000600b97202 */ /* 0x000fe40000000f00 */
[----:B------:R-:W-:-:S04]  /*2f30*/  LEA.HI R153, R153, R152, RZ, 0x6 ;  /* 0x0000009899997211 */ /* 0x000fc800078f30ff */
[----:B------:R-:W-:-:S07]  /*2f40*/  SHF.R.S32.HI R184, RZ, 0x6, R153 ;  /* 0x00000006ffb87819 */ /* 0x000fce0000011499 */
.L_x_36:
[----:B-1----:R-:W-:Y:S05]  /*2f50*/  @!P0 BRA `(.L_x_26) ;  /* 0x0000000000048947 */ /* 0x002fea0003800000 */
[----:B------:R-:W-:Y:S01]  /*2f60*/  BPT.TRAP 0x1 ;  /* 0x000000040000795c */ /* 0x000fe20000300000 */
.L_x_26:
[----:B------:R-:W1:Y:S01]  /*2f70*/  S2UR UR7, SR_CgaCtaId ;  /* 0x00000000000779c3 */ /* 0x000e620000008800 */
[----:B------:R-:W-:Y:S01]  /*2f80*/  UMOV UR4, 0x400 ;  /* 0x0000040000047882 */ /* 0x000fe20000000000 */
[----:B------:R-:W-:Y:S01]  /*2f90*/  SHF.L.U32 R6, R19, 0x1f, RZ ;  /* 0x0000001f13067819 */ /* 0x000fe200000006ff */
[----:B-1----:R-:W-:-:S04]  /*2fa0*/  ULEA UR4, UR7, UR4, 0x18 ;  /* 0x0000000407047291 */ /* 0x002fc8000f8ec03f */
[----:B------:R-:W-:-:S09]  /*2fb0*/  ULEA UR7, UR36, UR4, 0x3 ;  /* 0x0000000424077291 */ /* 0x000fd2000f8e183f */
[----:B------:R-:W1:Y:S02]  /*2fc0*/  SYNCS.PHASECHK.TRANS64.TRYWAIT P2, [UR7+0x3c400], R6 ;  /* 0x03c40006ff0075a7 */ /* 0x000e640008040147 */
[----:B-1----:R-:W-:Y:S05]  /*2fd0*/  @!P2 BRA `(.L_x_27) ;  /* 0x000000700098a947 */ /* 0x002fea0003800000 */
.L_x_125:
[----:B------:R-:W-:Y:S01]  /*2fe0*/  R2UR UR48, R4 ;  /* 0x00000000043072ca */ /* 0x000fe200000e0000 */
[----:B------:R-:W-:Y:S01]  /*2ff0*/  ULEA UR7, UR36, UR37, 0xb ;  /* 0x0000002524077291 */ /* 0x000fe2000f8e583f */
[----:B------:R-:W-:Y:S01]  /*3000*/  R2UR UR49, R5 ;  /* 0x00000000053172ca */ /* 0x000fe200000e0000 */
[----:B------:R-:W-:Y:S01]  /*3010*/  WARPGROUP.ARRIVE ;  /* 0x00000000000079c5 */ /* 0x000fe20000000000 */
[----:B------:R-:W-:Y:S01]  /*3020*/  UMOV UR51, 0x40000040 ;  /* 0x4000004000337882 */ /* 0x000fe20000000000 */
[----:B------:R-:W-:Y:S01]  /*3030*/  UIADD3 UR10, UR7, 0x206, URZ ;  /* 0x00000206070a7890 */ /* 0x000fe2000fffe03f */
[----:B------:R-:W-:Y:S02]  /*3040*/  UMOV UR11, 0x40000040 ;  /* 0x40000040000b7882 */ /* 0x000fe40000000000 */
[----:B------:R-:W-:Y:S01]  /*3050*/  UMOV UR50, UR7 ;  /* 0x0000000700327c82 */ /* 0x000fe20008000000 */
[----:B------:R-:W-:Y:S01]  /*3060*/  UIADD3 UR14, UR7, 0x400, URZ ;  /* 0x00000400070e7890 */ /* 0x000fe2000fffe03f */
[----:B------:R-:W-:Y:S01]  /*3070*/  UMOV UR15, 0x40000040 ;  /* 0x40000040000f7882 */ /* 0x000fe20000000000 */
[----:B------:R-:W-:Y:S01]  /*3080*/  UIADD3 UR18, UR7, 0x402, URZ ;  /* 0x0000040207127890 */ /* 0x000fe2000fffe03f */
[----:B------:R-:W-:-:S03]  /*3090*/  UMOV UR19, 0x40000040 ;  /* 0x4000004000137882 */ /* 0x000fc60000000000 */
[----:B------:R-:W-:Y:S01]  /*30a0*/  HGMMA.64x64x16.F32 R152, gdesc[UR48], RZ, !UPT, gsb0 ;  /* 0x00e00000309879f0 */ /* 0x000fe2000c0008ff */
[----:B------:R-:W-:Y:S01]  /*30b0*/  R2UR UR48, R8 ;  /* 0x00000000083072ca */ /* 0x000fe200000e0000 */
[----:B------:R-:W-:Y:S01]  /*30c0*/  UIADD3 UR50, UR7, 0x2, URZ ;  /* 0x0000000207327890 */ /* 0x000fe2000fffe03f */
[----:B------:R-:W-:Y:S01]  /*30d0*/  R2UR UR49, R9 ;  /* 0x00000000093172ca */ /* 0x000fe200000e0000 */
[----:B------:R-:W-:Y:S01]  /*30e0*/  UMOV UR51, 0x40000040 ;  /* 0x4000004000337882 */ /* 0x000fe20000000000 */
[----:B------:R-:W-:Y:S01]  /*30f0*/  UIADD3 UR22, UR7, 0x404, URZ ;  /* 0x0000040407167890 */ /* 0x000fe2000fffe03f */
        /* <DEDUP_REMOVED lines=9> */
[----:B------:R-:W-:-:S02]  /*3190*/  WARPGROUP.DEPBAR.LE gsb0, 0x0 ;  /* 0x00008000000079c5 */ /* 0x000fc40000010000 */
[----:B------:R-:W-:-:S06]  /*31a0*/  WARPGROUP.ARRIVE ;  /* 0x00000000000079c5 */ /* 0x000fcc0000000000 */
[----:B------:R-:W-:Y:S01]  /*31b0*/  HGMMA.64x64x16.F32 R152, gdesc[UR48], R152, gsb0 ;  /* 0x00e00000309879f0 */ /* 0x000fe20008000898 */
[----:B------:R-:W-:Y:S01]  /*31c0*/  R2UR UR48, R10 ;  /* 0x000000000a3072ca */ /* 0x000fe200000e0000 */
[----:B------:R-:W-:Y:S01]  /*31d0*/  UIADD3 UR50, UR7, 0x4, URZ ;  /* 0x0000000407327890 */ /* 0x000fe2000fffe03f */
[----:B------:R-:W-:Y:S01]  /*31e0*/  R2UR UR49, R11 ;  /* 0x000000000b3172ca */ /* 0x000fe200000e0000 */
[----:B------:R-:W-:Y:S01]  /*31f0*/  UMOV UR51, 0x40000040 ;  /* 0x4000004000337882 */ /* 0x000fe20000000000 */
[----:B------:R-:W-:Y:S02]  /*3200*/  WARPGROUP.DEPBAR.LE gsb0, 0x0 ;  /* 0x00008000000079c5 */ /* 0x000fe40000010000 */
[----:B------:R-:W-:-:S09]  /*3210*/  WARPGROUP.ARRIVE ;  /* 0x00000000000079c5 */ /* 0x000fd20000000000 */
        /* <DEDUP_REMOVED lines=22> */
[----:B------:R-:W-:Y:S01]  /*3380*/  UIADD3 UR50, UR7, 0x204, URZ ;  /* 0x0000020407327890 */ /* 0x000fe2000fffe03f */
[----:B------:R-:W-:Y:S01]  /*3390*/  UMOV UR48, UR56 ;  /* 0x0000003800307c82 */ /* 0x000fe20008000000 */
[----:B------:R-:W-:Y:S01]  /*33a0*/  UMOV UR49, UR57 ;  /* 0x0000003900317c82 */ /* 0x000fe20008000000 */
[----:B------:R-:W-:Y:S01]  /*33b0*/  UMOV UR51, 0x40000040 ;  /* 0x4000004000337882 */ /* 0x000fe20000000000 */
[----:B------:R-:W-:Y:S02]  /*33c0*/  WARPGROUP.DEPBAR.LE gsb0, 0x0 ;  /* 0x00008000000079c5 */ /* 0x000fe40000010000 */
[----:B------:R-:W-:-:S06]  /*33d0*/  WARPGROUP.ARRIVE ;  /* 0x00000000000079c5 */ /* 0x000fcc0000000000 */
[----:B------:R-:W-:Y:S01]  /*33e0*/  HGMMA.64x64x16.F32 R152, gdesc[UR48], R152, gsb0 ;  /* 0x00e00000309879f0 */ /* 0x000fe20008000898 */
[----:B------:R-:W-:Y:S01]  /*33f0*/  UIADD3 UR50, UR7, 0x606, URZ ;  /* 0x0000060607327890 */ /* 0x000fe2000fffe03f */
[----:B------:R-:W-:Y:S01]  /*3400*/  UMOV UR48, UR52 ;  /* 0x0000003400307c82 */ /* 0x000fe20008000000 */
[----:B------:R-:W-:Y:S01]  /*3410*/  UMOV UR49, UR53 ;  /* 0x0000003500317c82 */ /* 0x000fe20008000000 */
[----:B------:R-:W-:Y:S01]  /*3420*/  UMOV UR51, 0x40000040 ;  /* 0x4000004000337882 */ /* 0x000fe20000000000 */
[----:B------:R-:W-:-:S04]  /*3430*/  UIADD3 UR7, UR36, 0x1, URZ ;  /* 0x0000000124077890 */ /* 0x000fc8000fffe03f */
[----:B------:R-:W-:-:S04]  /*3440*/  UISETP.NE.AND UP0, UPT, UR7, 0x5, UPT ;  /* 0x000000050700788c */ /* 0x000fc8000bf05270 */
[----:B------:R-:W-:Y:S01]  /*3450*/  USEL UR7, UR7, URZ, UP0 ;  /* 0x0000003f07077287 */ /* 0x000fe20008000000 */
[----:B------:R-:W-:Y:S02]  /*3460*/  WARPGROUP.DEPBAR.LE gsb0, 0x0 ;  /* 0x00008000000079c5 */ /* 0x000fe40000010000 */
[----:B------:R-:W-:-:S06]  /*3470*/  WARPGROUP.ARRIVE ;  /* 0x00000000000079c5 */ /* 0x000fcc0000000000 */
[----:B------:R-:W-:Y:S01]  /*3480*/  HGMMA.64x64x16.F32 R152, gdesc[UR8], R152, gsb0 ;  /* 0x00e00000089879f0 */ /* 0x000fe20008000898 */
[----:B------:R-:W-:-:S06]  /*3490*/  USEL UR10, URZ, 0x1, UP0 ;  /* 0x000000013f0a7887 */ /* 0x000fcc0008000000 */
[----:B------:R-:W-:Y:S01]  /*34a0*/  LOP3.LUT R19, R19, UR10, RZ, 0x3c, !PT ;  /* 0x0000000a13137c12 */ /* 0x000fe2000f8e3cff */
        /* <DEDUP_REMOVED lines=25> */
[----:B------:R-:W-:Y:S05]  /*3640*/  @!P0 BRA `(.L_x_28) ;  /* 0x0000000000048947 */ /* 0x000fea0003800000 */
[----:B------:R-:W-:Y:S01]  /*3650*/  BPT.TRAP 0x1 ;  /* 0x000000040000795c */ /* 0x000fe20000300000 */
.L_x_28:
[----:B-1----:R-:W-:Y:S01]  /*3660*/  FMNMX R6, R152, R187, !PT ;  /* 0x000000bb98067209 */ /* 0x002fe20007800000 */
[----:B------:R-:W-:Y:S01]  /*3670*/  ULEA UR10, UR7, UR4, 0x3 ;  /* 0x00000004070a7291 */ /* 0x000fe2000f8e183f */
[----:B------:R-:W-:Y:S02]  /*3680*/  FMNMX R186, R154, R185, !PT ;  /* 0x000000b99aba7209 */ /* 0x000fe40007800000 */
[----:B------:R-:W-:Y:S02]  /*3690*/  FMNMX R7, R153, R6, !PT ;  /* 0x0000000699077209 */ /* 0x000fe40007800000 */
[----:B------:R-:W-:Y:S02]  /*36a0*/  FMNMX R189, R155, R186, !PT ;  /* 0x000000ba9bbd7209 */ /* 0x000fe40007800000 */
[----:B------:R-:W-:Y:S02]  /*36b0*/  FMNMX R6, R156, R7, !PT ;  /* 0x000000079c067209 */ /* 0x000fe40007800000 */
[----:B------:R-:W-:-:S02]  /*36c0*/  FMNMX R186, R158, R189, !PT ;  /* 0x000000bd9eba7209 */ /* 0x000fc40007800000 */
[----:B------:R-:W-:Y:S02]  /*36d0*/  FMNMX R7, R157, R6, !PT ;  /* 0x000000069d077209 */ /* 0x000fe40007800000 */
[----:B------:R-:W-:Y:S02]  /*36e0*/  FMNMX R189, R159, R186, !PT ;  /* 0x000000ba9fbd7209 */ /* 0x000fe40007800000 */
[----:B------:R-:W-:Y:S02]  /*36f0*/  FMNMX R6, R160, R7, !PT ;  /* 0x00000007a0067209 */ /* 0x000fe40007800000 */
[----:B------:R-:W-:Y:S02]  /*3700*/  FMNMX R186, R162, R189, !PT ;  /* 0x000000bda2ba7209 */ /* 0x000fe40007800000 */
[----:B------:R-:W-:Y:S02]  /*3710*/  FMNMX R7, R161, R6, !PT ;  /* 0x00000006a1077209 */ /* 0x000fe40007800000 */
[----:B------:R-:W-:-:S02]  /*3720*/  FMNMX R189, R163, R186, !PT ;  /* 0x000000baa3bd7209 */ /* 0x000fc40007800000 */
        /* <DEDUP_REMOVED lines=22> */
[C---:B------:R-:W-:Y:S02]  /*3890*/  FSETP.NEU.AND P2, PT, R7.reuse, -INF , PT ;  /* 0xff8000000700780b */ /* 0x040fe40003f4d000 */
[----:B------:R-:W-:Y:S02]  /*38a0*/  FMNMX R190, R182, R189, !PT ;  /* 0x000000bdb6be7209 */ /* 0x000fe40007800000 */
[----:B------:R-:W-:-:S02]  /*38b0*/  FSEL R186, R7, RZ, P2 ;  /* 0x000000ff07ba7208 */ /* 0x000fc40001000000 */
[----:B------:R-:W-:-:S03]  /*38c0*/  FMNMX R190, R183, R190, !PT ;  /* 0x000000beb7be7209 */ /* 0x000fc60007800000 */
[C---:B------:R-:W-:Y:S01]  /*38d0*/  FMUL R188, R186.reuse, UR6 ;  /* 0x00000006babc7c20 */ /* 0x040fe20008400000 */
[----:B------:R-:W-:Y:S01]  /*38e0*/  FADD R186, -R186, R187 ;  /* 0x000000bbbaba7221 */ /* 0x000fe20000000100 */
[----:B------:R-:W1:Y:S02]  /*38f0*/  SHFL.BFLY PT, R191, R190, 0x1, 0x1f ;  /* 0x0c201f00bebf7f89 */ /* 0x000e6400000e0000 */
[--C-:B------:R-:W-:Y:S01]  /*3900*/  FFMA R152, R152, UR6, -R188.reuse ;  /* 0x0000000698987c23 */ /* 0x100fe200080008bc */
[--C-:B------:R-:W-:Y:S01]  /*3910*/  FFMA R153, R153, UR6, -R188.reuse ;  /* 0x0000000699997c23 */ /* 0x100fe200080008bc */
[--C-:B------:R-:W-:Y:S01]  /*3920*/  FFMA R156, R156, UR6, -R188.reuse ;  /* 0x000000069c9c7c23 */ /* 0x100fe200080008bc */
[--C-:B------:R-:W-:Y:S01]  /*3930*/  FFMA R6, R157, UR6, -R188.reuse ;  /* 0x000000069d067c23 */ /* 0x100fe200080008bc */
[--C-:B------:R-:W-:Y:S01]  /*3940*/  FFMA R157, R160, UR6, -R188.reuse ;  /* 0x00000006a09d7c23 */ /* 0x100fe200080008bc */
[----:B------:R-:W-:Y:S01]  /*3950*/  FSETP.GEU.AND P5, PT, R152, -126, PT ;  /* 0xc2fc00009800780b */ /* 0x000fe20003fae000 */
        /* <DEDUP_REMOVED lines=9> */
[----:B------:R-:W-:-:S03]  /*39f0*/  FFMA R176, R176, UR6, -R188 ;  /* 0x00000006b0b07c23 */ /* 0x000fc600080008bc */
[----:B------:R-:W-:Y:S02]  /*3a00*/  @!P5 FMUL R152, R152, 0.5 ;  /* 0x3f0000009898d820 */ /* 0x000fe40000400000 */
[----:B------:R-:W-:Y:S02]  /*3a10*/  @!P3 FMUL R153, R153, 0.5 ;  /* 0x3f0000009999b820 */ /* 0x000fe40000400000 */
[----:B------:R-:W-:Y:S01]  /*3a20*/  @!P2 FMUL R156, R156, 0.5 ;  /* 0x3f0000009c9ca820 */ /* 0x000fe20000400000 */
[----:B-1----:R-:W-:Y:S01]  /*3a30*/  FMNMX R191, R190, R191, !PT ;  /* 0x000000bfbebf7209 */ /* 0x002fe20007800000 */
[----:B------:R-:W1:Y:S01]  /*3a40*/  MUFU.EX2 R152, R152 ;  /* 0x0000009800987308 */ /* 0x000e620000000800 */
[----:B------:R-:W-:Y:S01]  /*3a50*/  @!P6 FMUL R157, R157, 0.5 ;  /* 0x3f0000009d9de820 */ /* 0x000fe20000400000 */
[----:B------:R-:W-:Y:S01]  /*3a60*/  @!P4 FMUL R6, R6, 0.5 ;  /* 0x3f0000000606c820 */ /* 0x000fe20000400000 */
[--C-:B------:R-:W-:Y:S01]  /*3a70*/  FFMA R190, R172, UR6, -R188.reuse ;  /* 0x00000006acbe7c23 */ /* 0x100fe200080008bc */
[----:B------:R-:W-:-:S04]  /*3a80*/  FFMA R172, R173, UR6, -R188 ;  /* 0x00000006adac7c23 */ /* 0x000fc800080008bc */
[----:B------:R-:W2:Y:S08]  /*3a90*/  MUFU.EX2 R153, R153 ;  /* 0x0000009900997308 */ /* 0x000eb00000000800 */
[----:B------:R-:W3:Y:S01]  /*3aa0*/  MUFU.EX2 R156, R156 ;  /* 0x0000009c009c7308 */ /* 0x000ee20000000800 */
[----:B-1----:R-:W-:Y:S01]  /*3ab0*/  @!P5 FMUL R152, R152, R152 ;  /* 0x000000989898d220 */ /* 0x002fe20000400000 */
[----:B------:R-:W-:-:S06]  /*3ac0*/  FSETP.GEU.AND P5, PT, R160, -126, PT ;  /* 0xc2fc0000a000780b */ /* 0x000fcc0003fae000 */
[----:B------:R-:W1:Y:S01]  /*3ad0*/  MUFU.EX2 R157, R157 ;  /* 0x0000009d009d7308 */ /* 0x000e620000000800 */
[----:B--2---:R-:W-:Y:S01]  /*3ae0*/  @!P3 FMUL R153, R153, R153 ;  /* 0x000000999999b220 */ /* 0x004fe20000400000 */
[----:B------:R-:W-:-:S05]  /*3af0*/  FSETP.GEU.AND P3, PT, R164, -126, PT ;  /* 0xc2fc0000a400780b */ /* 0x000fca0003f6e000 */
[----:B------:R-:W-:Y:S01]  /*3b00*/  @!P5 FMUL R160, R160, 0.5 ;  /* 0x3f000000a0a0d820 */ /* 0x000fe20000400000 */
[----:B------:R2:W4:Y:S01]  /*3b10*/  MUFU.EX2 R161, R6 ;  /* 0x0000000600a17308 */ /* 0x0005220000000800 */
[----:B---3--:R-:W-:Y:S01]  /*3b20*/  @!P2 FMUL R156, R156, R156 ;  /* 0x0000009c9c9ca220 */ /* 0x008fe20000400000 */
[----:B------:R-:W-:-:S05]  /*3b30*/  FSETP.GEU.AND P2, PT, R165, -126, PT ;  /* 0xc2fc0000a500780b */ /* 0x000fca0003f4e000 */
[----:B------:R-:W-:Y:S01]  /*3b40*/  @!P3 FMUL R164, R164, 0.5 ;  /* 0x3f000000a4a4b820 */ /* 0x000fe20000400000 */
[----:B------:R-:W3:Y:S01]  /*3b50*/  MUFU.EX2 R160, R160 ;  /* 0x000000a000a07308 */ /* 0x000ee20000000800 */
[----:B-1----:R-:W-:Y:S01]  /*3b60*/  @!P6 FMUL R157, R157, R157 ;  /* 0x0000009d9d9de220 */ /* 0x002fe20000400000 */
[----:B------:R-:W-:Y:S01]  /*3b70*/  FSETP.GEU.AND P6, PT, R168, -126, PT ;  /* 0xc2fc0000a800780b */ /* 0x000fe20003fce000 */
[----:B--2---:R-:W1:Y:S04]  /*3b80*/  SHFL.BFLY PT, R6, R191, 0x2, 0x1f ;  /* 0x0c401f00bf067f89 */ /* 0x004e6800000e0000 */
[----:B------:R-:W-:Y:S01]  /*3b90*/  @!P2 FMUL R165, R165, 0.5 ;  /* 0x3f000000a5a5a820 */ /* 0x000fe20000400000 */
[----:B------:R-:W2:Y:S01]  /*3ba0*/  MUFU.EX2 R164, R164 ;  /* 0x000000a400a47308 */ /* 0x000ea20000000800 */
[----:B----4-:R-:W-:Y:S01]  /*3bb0*/  @!P4 FMUL R161, R161, R161 ;  /* 0x000000a1a1a1c220 */ /* 0x010fe20000400000 */
[----:B------:R-:W-:-:S05]  /*3bc0*/  FSETP.GEU.AND P4, PT, R189, -126, PT ;  /* 0xc2fc0000bd00780b */ /* 0x000fca0003f8e000 */
[----:B------:R-:W-:Y:S01]  /*3bd0*/  @!P6 FMUL R168, R168, 0.5 ;  /* 0x3f000000a8a8e820 */ /* 0x000fe20000400000 */
[----:B------:R-:W4:Y:S01]  /*3be0*/  MUFU.EX2 R165, R165 ;  /* 0x000000a500a57308 */ /* 0x000f220000000800 */
[----:B---3--:R-:W-:Y:S01]  /*3bf0*/  @!P5 FMUL R160, R160, R160 ;  /* 0x000000a0a0a0d220 */ /* 0x008fe20000400000 */
[----:B------:R-:W-:-:S05]  /*3c00*/  FSETP.GEU.AND P5, PT, R190, -126, PT ;  /* 0xc2fc0000be00780b */ /* 0x000fca0003fae000 */
[----:B------:R-:W-:Y:S01]  /*3c10*/  @!P4 FMUL R189, R189, 0.5 ;  /* 0x3f000000bdbdc820 */ /* 0x000fe20000400000 */
[----:B------:R-:W3:Y:S01]  /*3c20*/  MUFU.EX2 R168, R168 ;  /* 0x000000a800a87308 */ /* 0x000ee20000000800 */
[----:B--2---:R-:W-:Y:S01]  /*3c30*/  @!P3 FMUL R164, R164, R164 ;  /* 0x000000a4a4a4b220 */ /* 0x004fe20000400000 */
[----:B------:R-:W-:Y:S02]  /*3c40*/  FSETP.GEU.AND P3, PT, R172, -126, PT ;  /* 0xc2fc0000ac00780b */ /* 0x000fe40003f6e000 */
[----:B-1----:R-:W-:-:S03]  /*3c50*/  FMNMX R6, R191, R6, !PT ;  /* 0x00000006bf067209 */ /* 0x002fc60007800000 */
[----:B------:R-:W-:Y:S01]  /*3c60*/  @!P5 FMUL R190, R190, 0.5 ;  /* 0x3f000000bebed820 */ /* 0x000fe20000400000 */
[----:B------:R1:W2:Y:S01]  /*3c70*/  MUFU.EX2 R169, R189 ;  /* 0x000000bd00a97308 */ /* 0x0002a20000000800 */
[----:B----4-:R-:W-:Y:S01]  /*3c80*/  @!P2 FMUL R165, R165, R165 ;  /* 0x000000a5a5a5a220 */ /* 0x010fe20000400000 */
[----:B------:R-:W-:-:S05]  /*3c90*/  FSETP.GEU.AND P2, PT, R176, -126, PT ;  /* 0xc2fc0000b000780b */ /* 0x000fca0003f4e000 */
[----:B------:R-:W-:Y:S01]  /*3ca0*/  @!P3 FMUL R172, R172, 0.5 ;  /* 0x3f000000acacb820 */ /* 0x000fe20000400000 */
[----:B------:R4:W5:Y:S01]  /*3cb0*/  MUFU.EX2 R173, R190 ;  /* 0x000000be00ad7308 */ /* 0x0009620000000800 */
[--C-:B-1----:R-:W-:Y:S01]  /*3cc0*/  FFMA R189, R177, UR6, -R188.reuse ;  /* 0x00000006b1bd7c23 */ /* 0x102fe200080008bc */
[----:B---3--:R-:W-:Y:S01]  /*3cd0*/  @!P6 FMUL R168, R168, R168 ;  /* 0x000000a8a8a8e220 */ /* 0x008fe20000400000 */
[----:B------:R-:W-:Y:S01]  /*3ce0*/  FSETP.NEU.AND P6, PT, R6, -INF , PT ;  /* 0xff8000000600780b */ /* 0x000fe20003fcd000 */
[--C-:B------:R-:W-:Y:S01]  /*3cf0*/  FFMA R177, R180, UR6, -R188.reuse ;  /* 0x00000006b4b17c23 */ /* 0x100fe200080008bc */
[----:B------:R-:W-:Y:S02]  /*3d00*/  FFMA R180, R181, UR6, -R188 ;  /* 0x00000006b5b47c23 */ /* 0x000fe400080008bc */
[----:B------:R-:W-:Y:S01]  /*3d10*/  @!P2 FMUL R176, R176, 0.5 ;  /* 0x3f000000b0b0a820 */ /* 0x000fe20000400000 */
[----:B------:R-:W1:Y:S01]  /*3d20*/  MUFU.EX2 R172, R172 ;  /* 0x000000ac00ac7308 */ /* 0x000e620000000800 */
[----:B--2---:R-:W-:Y:S01]  /*3d30*/  @!P4 FMUL R169, R169, R169 ;  /* 0x000000a9a9a9c220 */ /* 0x004fe20000400000 */
[----:B------:R-:W-:-:S02]  /*3d40*/  FSETP.GEU.AND P4, PT, R189, -126, PT ;  /* 0xc2fc0000bd00780b */ /* 0x000fc40003f8e000 */
[----:B----4-:R-:W-:Y:S02]  /*3d50*/  FSEL R190, R6, RZ, P6 ;  /* 0x000000ff06be7208 */ /* 0x010fe40003000000 */
[----:B------:R-:W-:Y:S02]  /*3d60*/  FSETP.GEU.AND P6, PT, R177, -126, PT ;  /* 0xc2fc0000b100780b */ /* 0x000fe40003fce000 */
[----:B------:R-:W2:Y:S01]  /*3d70*/  MUFU.EX2 R176, R176 ;  /* 0x000000b000b07308 */ /* 0x000ea20000000800 */
[----:B------:R-:W-:Y:S01]  /*3d80*/  FMUL R188, R190, UR6 ;  /* 0x00000006bebc7c20 */ /* 0x000fe20008400000 */
[----:B-----5:R-:W-:Y:S01]  /*3d90*/  @!P5 FMUL R173, R173, R173 ;  /* 0x000000adadadd220 */ /* 0x020fe20000400000 */
[----:B------:R-:W-:Y:S01]  /*3da0*/  FSETP.GEU.AND P5, PT, R180, -126, PT ;  /* 0xc2fc0000b400780b */ /* 0x000fe20003fae000 */
[----:B------:R-:W-:Y:S01]  /*3db0*/  FADD R190, -R190, R185 ;  /* 0x000000b9bebe7221 */ /* 0x000fe20000000100 */
[--C-:B------:R-:W-:Y:S01]  /*3dc0*/  FFMA R154, R154, UR6, -R188.reuse ;  /* 0x000000069a9a7c23 */ /* 0x100fe200080008bc */
[--C-:B------:R-:W-:Y:S01]  /*3dd0*/  FFMA R191, R155, UR6, -R188.reuse ;  /* 0x000000069bbf7c23 */ /* 0x100fe200080008bc */
[----:B------:R-:W-:Y:S01]  /*3de0*/  @!P4 FMUL R189, R189, 0.5 ;  /* 0x3f000000bdbdc820 */ /* 0x000fe20000400000 */
[--C-:B------:R-:W-:Y:S01]  /*3df0*/  FFMA R192, R159, UR6, -R188.reuse ;  /* 0x000000069fc07c23 */ /* 0x100fe200080008bc */
[----:B-1----:R-:W-:Y:S01]  /*3e00*/  @!P3 FMUL R172, R172, R172 ;  /* 0x000000acacacb220 */ /* 0x002fe20000400000 */
[----:B------:R-:W-:Y:S01]  /*3e10*/  FSETP.GEU.AND P3, PT, R154, -126, PT ;  /* 0xc2fc00009a00780b */ /* 0x000fe20003f6e000 */
[----:B------:R1:W3:Y:S01]  /*3e20*/  MUFU.EX2 R181, R189 ;  /* 0x000000bd00b57308 */ /* 0x0002e20000000800 */
[----:B------:R-:W-:Y:S01]  /*3e30*/  @!P6 FMUL R177, R177, 0.5 ;  /* 0x3f000000b1b1e820 */ /* 0x000fe20000400000 */
[--C-:B------:R-:W-:Y:S01]  /*3e40*/  FFMA R193, R162, UR6, -R188.reuse ;  /* 0x00000006a2c17c23 */ /* 0x100fe200080008bc */
[--C-:B------:R-:W-:Y:S01]  /*3e50*/  FFMA R171, R171, UR6, -R188.reuse ;  /* 0x00000006abab7c23 */ /* 0x100fe200080008bc */
[--C-:B------:R-:W-:Y:S01]  /*3e60*/  FFMA R175, R175, UR6, -R188.reuse ;  /* 0x00000006afaf7c23 */ /* 0x100fe200080008bc */
[----:B------:R-:W-:Y:S01]  /*3e70*/  @!P5 FMUL R180, R180, 0.5 ;  /* 0x3f000000b4b4d820 */ /* 0x000fe20000400000 */
[----:B--2---:R-:W-:Y:S01]  /*3e80*/  @!P2 FMUL R176, R176, R176 ;  /* 0x000000b0b0b0a220 */ /* 0x004fe20000400000 */
[----:B------:R-:W-:Y:S01]  /*3e90*/  FSETP.GEU.AND P2, PT, R191, -126, PT ;  /* 0xc2fc0000bf00780b */ /* 0x000fe20003f4e000 */
[----:B------:R-:W2:Y:S01]  /*3ea0*/  MUFU.EX2 R177, R177 ;  /* 0x000000b100b17308 */ /* 0x000ea20000000800 */
[--C-:B-1----:R-:W-:Y:S01]  /*3eb0*/  FFMA R189, R158, UR6, -R188.reuse ;  /* 0x000000069ebd7c23 */ /* 0x102fe200080008bc */
[----:B------:R-:W-:Y:S01]  /*3ec0*/  FFMA R179, R179, UR6, -R188 ;  /* 0x00000006b3b37c23 */ /* 0x000fe200080008bc */
[----:B------:R-:W-:Y:S01]  /*3ed0*/  FMUL R194, R190, UR6 ;  /* 0x00000006bec27c20 */ /* 0x000fe20008400000 */
[----:B------:R-:W-:Y:S01]  /*3ee0*/  @!P3 FMUL R154, R154, 0.5 ;  /* 0x3f0000009a9ab820 */ /* 0x000fe20000400000 */
[----:B------:R-:W-:Y:S01]  /*3ef0*/  FADD R185, R156, R173 ;  /* 0x000000ad9cb97221 */ /* 0x000fe20000000000 */
[----:B------:R-:W-:-:S02]  /*3f00*/  FADD R187, R161, R172 ;  /* 0x000000aca1bb7221 */ /* 0x000fc40000000000 */
[----:B------:R-:W1:Y:S01]  /*3f10*/  MUFU.EX2 R180, R180 ;  /* 0x000000b400b47308 */ /* 0x000e620000000800 */
[----:B---3--:R-:W-:Y:S01]  /*3f20*/  @!P4 FMUL R181, R181, R181 ;  /* 0x000000b5b5b5c220 */ /* 0x008fe20000400000 */
[----:B------:R-:W-:Y:S02]  /*3f30*/  FSETP.GEU.AND P4, PT, R189, -126, PT ;  /* 0xc2fc0000bd00780b */ /* 0x000fe40003f8e000 */
[----:B------:R-:W-:-:S04]  /*3f40*/  @!P2 FMUL R191, R191, 0.5 ;  /* 0x3f000000bfbfa820 */ /* 0x000fc80000400000 */
[----:B------:R3:W4:Y:S01]  /*3f50*/  MUFU.EX2 R155, R154 ;  /* 0x0000009a009b7308 */ /* 0x0007220000000800 */
[----:B--2---:R-:W-:Y:S01]  /*3f60*/  @!P6 FMUL R177, R177, R177 ;  /* 0x000000b1b1b1e220 */ /* 0x004fe20000400000 */
[----:B------:R-:W-:-:S03]  /*3f70*/  FSETP.GEU.AND P6, PT, R192, -126, PT ;  /* 0xc2fc0000c000780b */ /* 0x000fc60003fce000 */
[----:B------:R-:W-:Y:S02]  /*3f80*/  FADD R190, R164, R177 ;  /* 0x000000b1a4be7221 */ /* 0x000fe40000000000 */
[----:B------:R-:W-:Y:S01]  /*3f90*/  @!P4 FMUL R189, R189, 0.5 ;  /* 0x3f000000bdbdc820 */ /* 0x000fe20000400000 */
[----:B------:R2:W5:Y:S01]  /*3fa0*/  MUFU.EX2 R158, R191 ;  /* 0x000000bf009e7308 */ /* 0x0005620000000800 */
[----:B---3--:R-:W-:Y:S01]  /*3fb0*/  FFMA R154, R163, UR6, -R188 ;  /* 0x00000006a39a7c23 */ /* 0x008fe200080008bc */
[----:B-1----:R-:W-:Y:S01]  /*3fc0*/  @!P5 FMUL R180, R180, R180 ;  /* 0x000000b4b4b4d220 */ /* 0x002fe20000400000 */
[----:B------:R-:W-:Y:S01]  /*3fd0*/  FSETP.GEU.AND P5, PT, R193, -126, PT ;  /* 0xc2fc0000c100780b */ /* 0x000fe20003fae000 */
[----:B------:R-:W-:-:S03]  /*3fe0*/  FADD R190, R185, R190 ;  /* 0x000000beb9be7221 */ /* 0x000fc60000000000 */
[----:B------:R-:W-:Y:S01]  /*3ff0*/  @!P6 FMUL R192, R192, 0.5 ;  /* 0x3f000000c0c0e820 */ /* 0x000fe20000400000 */
[----:B------:R1:W3:Y:S01]  /*4000*/  MUFU.EX2 R159, R189 ;  /* 0x000000bd009f7308 */ /* 0x0002e20000000800 */
[----:B----4-:R-:W-:Y:S01]  /*4010*/  @!P3 FMUL R155, R155, R155 ;  /* 0x0000009b9b9bb220 */ /* 0x010fe20000400000 */
[----:B------:R-:W-:Y:S01]  /*4020*/  FSETP.GEU.AND P3, PT, R154, -126, PT ;  /* 0xc2fc00009a00780b */ /* 0x000fe20003f6e000 */
[----:B--2---:R-:W-:-:S05]  /*4030*/  FFMA R191, R166, UR6, -R188 ;  /* 0x00000006a6bf7c23 */ /* 0x004fca00080008bc */
[----:B------:R-:W-:Y:S01]  /*4040*/  @!P5 FMUL R193, R193, 0.5 ;  /* 0x3f000000c1c1d820 */ /* 0x000fe20000400000 */
[----:B-----5:R-:W-:Y:S01]  /*4050*/  @!P2 FMUL R158, R158, R158 ;  /* 0x0000009e9e9ea220 */ /* 0x020fe20000400000 */
[----:B------:R-:W-:Y:S01]  /*4060*/  FSETP.GEU.AND P2, PT, R191, -126, PT ;  /* 0xc2fc0000bf00780b */ /* 0x000fe20003f4e000 */
[----:B-1----:R-:W-:Y:S01]  /*4070*/  FFMA R189, R167, UR6, -R188 ;  /* 0x00000006a7bd7c23 */ /* 0x002fe200080008bc */
[----:B------:R1:W2:Y:S03]  /*4080*/  MUFU.EX2 R162, R192 ;  /* 0x000000c000a27308 */ /* 0x0002a60000000800 */
[----:B------:R-:W-:Y:S01]  /*4090*/  @!P3 FMUL R154, R154, 0.5 ;  /* 0x3f0000009a9ab820 */ /* 0x000fe20000400000 */
[----:B---3--:R-:W-:Y:S01]  /*40a0*/  @!P4 FMUL R159, R159, R159 ;  /* 0x0000009f9f9fc220 */ /* 0x008fe20000400000 */
[----:B------:R-:W-:-:S03]  /*40b0*/  FSETP.GEU.AND P4, PT, R189, -126, PT ;  /* 0xc2fc0000bd00780b */ /* 0x000fc60003f8e000 */
[----:B------:R3:W4:Y:S01]  /*40c0*/  MUFU.EX2 R163, R193 ;  /* 0x000000c100a37308 */ /* 0x0007220000000800 */
[----:B-1----:R-:W-:Y:S02]  /*40d0*/  FFMA R192, R170, UR6, -R188 ;  /* 0x00000006aac07c23 */ /* 0x002fe400080008bc */
[----:B------:R-:W-:-:S05]  /*40e0*/  @!P2 FMUL R191, R191, 0.5 ;  /* 0x3f000000bfbfa820 */ /* 0x000fca0000400000 */
[----:B------:R1:W5:Y:S01]  /*40f0*/  MUFU.EX2 R166, R154 ;  /* 0x0000009a00a67308 */ /* 0x0003620000000800 */
[----:B--2---:R-:W-:Y:S01]  /*4100*/  @!P6 FMUL R162, R162, R162 ;  /* 0x000000a2a2a2e220 */ /* 0x004fe20000400000 */
[----:B------:R-:W-:Y:S01]  /*4110*/  FSETP.GEU.AND P6, PT, R192, -126, PT ;  /* 0xc2fc0000c000780b */ /* 0x000fe20003fce000 */
[----:B------:R-:W-:Y:S01]  /*4120*/  @!P4 FMUL R189, R189, 0.5 ;  /* 0x3f000000bdbdc820 */ /* 0x000fe20000400000 */
[----:B---3--:R-:W-:Y:S01]  /*4130*/  FFMA R193, R183, UR6, -R188 ;  /* 0x00000006b7c17c23 */ /* 0x008fe200080008bc */
[----:B------:R-:W-:-:S03]  /*4140*/  FADD R183, R153, R168 ;  /* 0x000000a899b77221 */ /* 0x000fc60000000000 */
[----:B------:R2:W3:Y:S01]  /*4150*/  MUFU.EX2 R167, R191 ;  /* 0x000000bf00a77308 */ /* 0x0004e20000000800 */
[----:B-1----:R-:W-:Y:S01]  /*4160*/  FFMA R154, R174, UR6, -R188 ;  /* 0x00000006ae9a7c23 */ /* 0x002fe200080008bc */
[----:B----4-:R-:W-:Y:S01]  /*4170*/  @!P5 FMUL R163, R163, R163 ;  /* 0x000000a3a3a3d220 */ /* 0x010fe20000400000 */
[----:B------:R-:W-:-:S04]  /*4180*/  FSETP.GEU.AND P5, PT, R171, -126, PT ;  /* 0xc2fc0000ab00780b */ /* 0x000fc80003fae000 */
[----:B------:R-:W-:Y:S01]  /*4190*/  @!P6 FMUL R192, R192, 0.5 ;  /* 0x3f000000c0c0e820 */ /* 0x000fe20000400000 */
[----:B------:R1:W4:Y:S01]  /*41a0*/  MUFU.EX2 R170, R189 ;  /* 0x000000bd00aa7308 */ /* 0x0003220000000800 */
[----:B-----5:R-:W-:Y:S01]  /*41b0*/  @!P3 FMUL R166, R166, R166 ;  /* 0x000000a6a6a6b220 */ /* 0x020fe20000400000 */
[----:B------:R-:W-:Y:S01]  /*41c0*/  FSETP.GEU.AND P3, PT, R154, -126, PT ;  /* 0xc2fc00009a00780b */ /* 0x000fe20003f6e000 */
[----:B--2---:R-:W-:-:S05]  /*41d0*/  FFMA R191, R182, UR6, -R188 ;  /* 0x00000006b6bf7c23 */ /* 0x004fca00080008bc */
[----:B------:R-:W-:Y:S01]  /*41e0*/  @!P5 FMUL R171, R171, 0.5 ;  /* 0x3f000000ababd820 */ /* 0x000fe20000400000 */
[----:B---3--:R-:W-:Y:S01]  /*41f0*/  @!P2 FMUL R167, R167, R167 ;  /* 0x000000a7a7a7a220 */ /* 0x008fe20000400000 */
[----:B------:R-:W-:Y:S01]  /*4200*/  FSETP.GEU.AND P2, PT, R175, -126, PT ;  /* 0xc2fc0000af00780b */ /* 0x000fe20003f4e000 */
[----:B-1----:R-:W-:Y:S01]  /*4210*/  FFMA R189, R178, UR6, -R188 ;  /* 0x00000006b2bd7c23 */ /* 0x002fe200080008bc */
[----:B------:R1:W2:Y:S01]  /*4220*/  MUFU.EX2 R174, R192 ;  /* 0x000000c000ae7308 */ /* 0x0002a20000000800 */
[----:B------:R-:W-:Y:S02]  /*4230*/  FADD R188, R160, R181 ;  /* 0x000000b5a0bc7221 */ /* 0x000fe40000000000 */
[----:B------:R-:W-:Y:S01]  /*4240*/  @!P3 FMUL R154, R154, 0.5 ;  /* 0x3f0000009a9ab820 */ /* 0x000fe20000400000 */
[----:B----4-:R-:W-:Y:S01]  /*4250*/  @!P4 FMUL R170, R170, R170 ;  /* 0x000000aaaaaac220 */ /* 0x010fe20000400000 */
[----:B------:R-:W-:-:S03]  /*4260*/  FSETP.GEU.AND P4, PT, R189, -126, PT ;  /* 0xc2fc0000bd00780b */ /* 0x000fc60003f8e000 */
[----:B------:R3:W4:Y:S01]  /*4270*/  MUFU.EX2 R178, R154 ;  /* 0x0000009a00b27308 */ /* 0x0007220000000800 */
[----:B-1----:R-:W-:Y:S02]  /*4280*/  FADD R192, R165, R180 ;  /* 0x000000b4a5c07221 */ /* 0x002fe40000000000 */
[----:B------:R-:W-:Y:S02]  /*4290*/  @!P2 FMUL R175, R175, 0.5 ;  /* 0x3f000000afafa820 */ /* 0x000fe40000400000 */
[----:B------:R-:W-:-:S03]  /*42a0*/  FADD R192, R187, R192 ;  /* 0x000000c0bbc07221 */ /* 0x000fc60000000000 */
[----:B------:R-:W1:Y:S01]  /*42b0*/  MUFU.EX2 R171, R171 ;  /* 0x000000ab00ab7308 */ /* 0x000e620000000800 */
[----:B--2---:R-:W-:Y:S01]  /*42c0*/  @!P6 FMUL R174, R174, R174 ;  /* 0x000000aeaeaee220 */ /* 0x004fe20000400000 */
[----:B------:R-:W-:Y:S01]  /*42d0*/  FSETP.GEU.AND P6, PT, R179, -126, PT ;  /* 0xc2fc0000b300780b */ /* 0x000fe20003fce000 */
[----:B------:R-:W-:Y:S01]  /*42e0*/  @!P4 FMUL R189, R189, 0.5 ;  /* 0x3f000000bdbdc820 */ /* 0x000fe20000400000 */
[----:B---3--:R-:W-:Y:S01]  /*42f0*/  FMUL R154, R186, UR6 ;  /* 0x00000006ba9a7c20 */ /* 0x008fe20008400000 */
[----:B------:R-:W-:-:S03]  /*4300*/  FADD R187, R155, R174 ;  /* 0x000000ae9bbb7221 */ /* 0x000fc60000000000 */
[----:B------:R-:W2:Y:S01]  /*4310*/  MUFU.EX2 R175, R175 ;  /* 0x000000af00af7308 */ /* 0x000ea20000000800 */
[----:B----4-:R-:W-:Y:S01]  /*4320*/  @!P3 FMUL R178, R178, R178 ;  /* 0x000000b2b2b2b220 */ /* 0x010fe20000400000 */
[----:B------:R-:W-:-:S05]  /*4330*/  FSETP.GEU.AND P3, PT, R193, -126, PT ;  /* 0xc2fc0000c100780b */ /* 0x000fca0003f6e000 */
[----:B------:R-:W-:Y:S01]  /*4340*/  @!P6 FMUL R179, R179, 0.5 ;  /* 0x3f000000b3b3e820 */ /* 0x000fe20000400000 */
[----:B------:R3:W4:Y:S01]  /*4350*/  MUFU.EX2 R182, R189 ;  /* 0x000000bd00b67308 */ /* 0x0007220000000800 */
[----:B-1----:R-:W-:Y:S01]  /*4360*/  @!P5 FMUL R171, R171, R171 ;  /* 0x000000abababd220 */ /* 0x002fe20000400000 */
[----:B------:R-:W-:-:S05]  /*4370*/  FSETP.GEU.AND P5, PT, R191, -126, PT ;  /* 0xc2fc0000bf00780b */ /* 0x000fca0003fae000 */
[----:B------:R-:W-:Y:S01]  /*4380*/  @!P3 FMUL R193, R193, 0.5 ;  /* 0x3f000000c1c1b820 */ /* 0x000fe20000400000 */
[----:B------:R-:W1:Y:S01]  /*4390*/  MUFU.EX2 R179, R179 ;  /* 0x000000b300b37308 */ /* 0x000e620000000800 */
[----:B--2---:R-:W-:Y:S01]  /*43a0*/  @!P2 FMUL R175, R175, R175 ;  /* 0x000000afafafa220 */ /* 0x004fe20000400000 */
[----:B------:R-:W-:Y:S01]  /*43b0*/  FSETP.GEU.AND P2, PT, R154, -126, PT ;  /* 0xc2fc00009a00780b */ /* 0x000fe20003f4e000 */
[----:B---3--:R-:W-:Y:S01]  /*43c0*/  FADD R189, R183, R188 ;  /* 0x000000bcb7bd7221 */ /* 0x008fe20000000000 */
[----:B------:R-:W-:Y:S01]  /*43d0*/  FADD R183, R152, R169 ;  /* 0x000000a998b77221 */ /* 0x000fe20000000000 */
[----:B------:R-:W-:Y:S01]  /*43e0*/  FADD R188, R157, R176 ;  /* 0x000000b09dbc7221 */ /* 0x000fe20000000000 */
[----:B------:R-:W-:Y:S01]  /*43f0*/  FADD R195, R162, R175 ;  /* 0x000000afa2c37221 */ /* 0x000fe20000000000 */
[----:B------:R-:W-:Y:S01]  /*4400*/  @!P5 FMUL R191, R191, 0.5 ;  /* 0x3f000000bfbfd820 */ /* 0x000fe20000400000 */
[----:B------:R-:W2:Y:S01]  /*4410*/  MUFU.EX2 R193, R193 ;  /* 0x000000c100c17308 */ /* 0x000ea20000000800 */
[----:B----4-:R-:W-:Y:S01]  /*4420*/  @!P4 FMUL R182, R182, R182 ;  /* 0x000000b6b6b6c220 */ /* 0x010fe20000400000 */
[----:B------:R-:W-:Y:S01]  /*4430*/  FSETP.GEU.AND P4, PT, R194, -126, PT ;  /* 0xc2fc0000c200780b */ /* 0x000fe20003f8e000 */
[----:B------:R-:W-:Y:S01]  /*4440*/  FADD R183, R183, R188 ;  /* 0x000000bcb7b77221 */ /* 0x000fe20000000000 */
[----:B------:R-:W-:Y:S01]  /*4450*/  FADD R188, R158, R171 ;  /* 0x000000ab9ebc7221 */ /* 0x000fe20000000000 */
[----:B------:R-:W-:Y:S01]  /*4460*/  FADD R196, R163, R182 ;  /* 0x000000b6a3c47221 */ /* 0x000fe20000000000 */
[----:B------:R-:W-:Y:S01]  /*4470*/  FADD R192, R189, R192 ;  /* 0x000000c0bdc07221 */ /* 0x000fe20000000000 */
[----:B------:R-:W-:Y:S01]  /*4480*/  @!P2 FMUL R154, R154, 0.5 ;  /* 0x3f0000009a9aa820 */ /* 0x000fe20000400000 */
[----:B------:R3:W4:Y:S01]  /*4490*/  MUFU.EX2 R186, R191 ;  /* 0x000000bf00ba7308 */ /* 0x0007220000000800 */
[----:B-1----:R-:W-:Y:S01]  /*44a0*/  @!P6 FMUL R179, R179, R179 ;  /* 0x000000b3b3b3e220 */ /* 0x002fe20000400000 */
[----:B------:R-:W-:Y:S01]  /*44b0*/  FADD R183, R183, R190 ;  /* 0x000000beb7b77221 */ /* 0x000fe20000000000 */
[----:B------:R-:W-:Y:S01]  /*44c0*/  FADD R187, R187, R196 ;  /* 0x000000c4bbbb7221 */ /* 0x000fe20000000000 */
[----:B------:R-:W-:Y:S01]  /*44d0*/  F2FP.F16.F32.PACK_AB R152, R153, R152 ;  /* 0x000000989998723e */ /* 0x000fe200000000ff */
[----:B------:R-:W-:Y:S01]  /*44e0*/  FADD R197, R166, R179 ;  /* 0x000000b3a6c57221 */ /* 0x000fe20000000000 */
[----:B------:R-:W-:Y:S01]  /*44f0*/  FADD R183, R183, R192 ;  /* 0x000000c0b7b77221 */ /* 0x000fe20000000000 */
[----:B------:R-:W-:Y:S01]  /*4500*/  @!P4 FMUL R194, R194, 0.5 ;  /* 0x3f000000c2c2c820 */ /* 0x000fe20000400000 */
[----:B------:R-:W1:Y:S01]  /*4510*/  MUFU.EX2 R154, R154 ;  /* 0x0000009a009a7308 */ /* 0x000e620000000800 */
[----:B--2---:R-:W-:Y:S01]  /*4520*/  @!P3 FMUL R193, R193, R193 ;  /* 0x000000c1c1c1b220 */ /* 0x004fe20000400000 */
[----:B---3--:R-:W-:Y:S01]  /*4530*/  FADD R191, R159, R178 ;  /* 0x000000b29fbf7221 */ /* 0x008fe20000000000 */
[----:B------:R-:W-:Y:S01]  /*4540*/  FADD R188, R188, R197 ;  /* 0x000000c5bcbc7221 */ /* 0x000fe20000000000 */
[----:B------:R-:W-:Y:S01]  /*4550*/  F2FP.F16.F32.PACK_AB R153, R158, R155 ;  /* 0x0000009b9e99723e */ /* 0x000fe200000000ff */
[----:B------:R-:W-:Y:S01]  /*4560*/  FADD R198, R170, R193 ;  /* 0x000000c1aac67221 */ /* 0x000fe20000000000 */
[----:B------:R-:W-:-:S02]  /*4570*/  F2FP.F16.F32.PACK_AB R155, R162, R159 ;  /* 0x0000009fa29b723e */ /* 0x000fc400000000ff */
[----:B------:R2:W3:Y:S01]  /*4580*/  MUFU.EX2 R185, R194 ;  /* 0x000000c200b97308 */ /* 0x0004e20000000800 */
[----:B----4-:R-:W-:Y:S01]  /*4590*/  @!P5 FMUL R186, R186, R186 ;  /* 0x000000bababad220 */ /* 0x010fe20000400000 */
[----:B------:R-:W-:Y:S01]  /*45a0*/  FADD R195, R195, R198 ;  /* 0x000000c6c3c37221 */ /* 0x000fe20000000000 */
[----:B------:R-:W-:Y:S02]  /*45b0*/  F2FP.F16.F32.PACK_AB R158, R165, R164 ;  /* 0x000000a4a59e723e */ /* 0x000fe400000000ff */
[----:B------:R-:W-:Y:S01]  /*45c0*/  F2FP.F16.F32.PACK_AB R159, R170, R167 ;  /* 0x000000a7aa9f723e */ /* 0x000fe200000000ff */
[----:B------:R-:W-:Y:S01]  /*45d0*/  FADD R188, R188, R195 ;  /* 0x000000c3bcbc7221 */ /* 0x000fe20000000000 */
[----:B------:R-:W-:Y:S01]  /*45e0*/  F2FP.F16.F32.PACK_AB R162, R172, R173 ;  /* 0x000000adaca2723e */ /* 0x000fe200000000ff */
[----:B--2---:R-:W-:Y:S01]  /*45f0*/  FADD R194, R167, R186 ;  /* 0x000000baa7c27221 */ /* 0x004fe20000000000 */
[----:B-1----:R-:W-:Y:S01]  /*4600*/  @!P2 FMUL R154, R154, R154 ;  /* 0x0000009a9a9aa220 */ /* 0x002fe20000400000 */
[----:B------:R-:W-:-:S02]  /*4610*/  F2FP.F16.F32.PACK_AB R164, R181, R176 ;  /* 0x000000b0b5a4723e */ /* 0x000fc400000000ff */
[----:B------:R-:W-:Y:S01]  /*4620*/  FADD R194, R191, R194 ;  /* 0x000000c2bfc27221 */ /* 0x000fe20000000000 */
[----:B------:R-:W-:Y:S01]  /*4630*/  FFMA R3, R154, R3, R183 ;  /* 0x000000039a037223 */ /* 0x000fe200000000b7 */
[----:B------:R-:W-:Y:S01]  /*4640*/  SHF.L.U32 R183, R19, 0x1f, RZ ;  /* 0x0000001f13b77819 */ /* 0x000fe200000006ff */
[-C--:B------:R-:W-:Y:S01]  /*4650*/  FMUL R24, R24, R154.reuse ;  /* 0x0000009a18187220 */ /* 0x080fe20000400000 */
[----:B------:R-:W-:Y:S01]  /*4660*/  FADD R187, R187, R194 ;  /* 0x000000c2bbbb7221 */ /* 0x000fe20000000000 */
[----:B---3--:R-:W-:Y:S01]  /*4670*/  @!P4 FMUL R185, R185, R185 ;  /* 0x000000b9b9b9c220 */ /* 0x008fe20000400000 */
[-C--:B------:R-:W-:Y:S01]  /*4680*/  FMUL R25, R25, R154.reuse ;  /* 0x0000009a19197220 */ /* 0x080fe20000400000 */
[-C--:B------:R-:W-:Y:S01]  /*4690*/  FMUL R28, R28, R154.reuse ;  /* 0x0000009a1c1c7220 */ /* 0x080fe20000400000 */
[----:B------:R-:W-:Y:S01]  /*46a0*/  FADD R188, R187, R188 ;  /* 0x000000bcbbbc7221 */ /* 0x000fe20000000000 */
[-C--:B------:R-:W-:Y:S01]  /*46b0*/  FMUL R29, R29, R154.reuse ;  /* 0x0000009a1d1d7220 */ /* 0x080fe20000400000 */
        /* <DEDUP_REMOVED lines=59> */
[----:B------:R-:W-:Y:S01]  /*4a70*/  FMUL R149, R149, R154 ;  /* 0x0000009a95957220 */ /* 0x000fe20000400000 */
[----:B------:R-:W-:Y:S01]  /*4a80*/  F2FP.F16.F32.PACK_AB R154, R161, R156 ;  /* 0x0000009ca19a723e */ /* 0x000fe200000000ff */
[----:B------:R1:W2:Y:S01]  /*4a90*/  SYNCS.PHASECHK.TRANS64.TRYWAIT P2, [UR10+0x3c400], R183 ;  /* 0x03c400b7ff0075a7 */ /* 0x0002a2000804014a */
[----:B------:R-:W-:Y:S01]  /*4aa0*/  F2FP.F16.F32.PACK_AB R156, R160, R157 ;  /* 0x0000009da09c723e */ /* 0x000fe200000000ff */
[----:B------:R-:W-:Y:S01]  /*4ab0*/  FFMA R0, R185, R0, R188 ;  /* 0x00000000b9007223 */ /* 0x000fe200000000bc */
[----:B------:R-:W-:Y:S01]  /*4ac0*/  F2FP.F16.F32.PACK_AB R157, R166, R163 ;  /* 0x000000a3a69d723e */ /* 0x000fe200000000ff */
        /* <DEDUP_REMOVED lines=64> */
[----:B------:R-:W-:-:S02]  /*4ed0*/  F2FP.F16.F32.PACK_AB R160, R168, R169 ;  /* 0x000000a9a8a0723e */ /* 0x000fc400000000ff */
[----:B------:R-:W-:Y:S02]  /*4ee0*/  F2FP.F16.F32.PACK_AB R161, R171, R174 ;  /* 0x000000aeaba1723e */ /* 0x000fe400000000ff */
[----:B------:R-:W-:Y:S02]  /*4ef0*/  F2FP.F16.F32.PACK_AB R163, R175, R178 ;  /* 0x000000b2afa3723e */ /* 0x000fe400000000ff */
[----:B------:R-:W-:Y:S02]  /*4f00*/  F2FP.F16.F32.PACK_AB R165, R179, R182 ;  /* 0x000000b6b3a5723e */ /* 0x000fe400000000ff */
[----:B------:R-:W-:Y:S01]  /*4f10*/  F2FP.F16.F32.PACK_AB R166, R180, R177 ;  /* 0x000000b1b4a6723e */ /* 0x000fe200000000ff */
[----:B-12---:R-:W-:Y:S06]  /*4f20*/  @!P0 BRA `(.L_x_29) ;  /* 0x0000000000048947 */ /* 0x006fec0003800000 */
[----:B------:R-:W-:Y:S01]  /*4f30*/  BPT.TRAP 0x1 ;  /* 0x000000040000795c */ /* 0x000fe20000300000 */
.L_x_29:
[----:B------:R-:W-:Y:S05]  /*4f40*/  @P2 BRA `(.L_x_30) ;  /* 0x0000000000082947 */ /* 0x000fea0003800000 */
[----:B------:R-:W1:Y:S02]  /*4f50*/  SYNCS.PHASECHK.TRANS64.TRYWAIT P2, [UR10+0x3c400], R183 ;  /* 0x03c400b7ff0075a7 */ /* 0x000e64000804014a */
[----:B-1----:R-:W-:Y:S05]  /*4f60*/  @!P2 BRA `(.L_x_31) ;  /* 0x0000005000cca947 */ /* 0x002fea0003800000 */
.L_x_30:
[----:B------:R-:W-:Y:S01]  /*4f70*/  ULEA UR14, UR7, UR38, 0xb ;  /* 0x00000026070e7291 */ /* 0x000fe2000f8e583f */
[----:B------:R-:W-:Y:S01]  /*4f80*/  WARPGROUP.ARRIVE ;  /* 0x00000000000079c5 */ /* 0x000fe20000000000 */
[----:B------:R-:W-:Y:S01]  /*4f90*/  UMOV UR11, 0x40000040 ;  /* 0x40000040000b7882 */ /* 0x000fe20000000000 */
[----:B------:R-:W-:-:S04]  /*4fa0*/  F2FP.F16.F32.PACK_AB R167, R193, R186 ;  /* 0x000000bac1a7723e */ /* 0x000fc800000000ff */
[----:B------:R-:W-:Y:S02]  /*4fb0*/  UMOV UR10, UR14 ;  /* 0x0000000e000a7c82 */ /* 0x000fe40008000000 */
        /* <DEDUP_REMOVED lines=22> */
.L_x_32:
[----:B------:R-:W-:-:S04]  /*5120*/  ULEA UR10, UR5, UR4, 0x3 ;  /* 0x00000004050a7291 */ /* 0x000fc8000f8e183f */
[----:B------:R-:W-:-:S04]  /*5130*/  UIADD3 UR10, UR10, 0x3c428, URZ ;  /* 0x0003c4280a0a7890 */ /* 0x000fc8000fffe03f */
[----:B------:R-:W-:-:S09]  /*5140*/  UPRMT UR10, URZ, 0x654, UR10 ;  /* 0x000006543f0a7896 */ /* 0x000fd2000800000a */
[----:B------:R-:W-:Y:S01]  /*5150*/  SYNCS.ARRIVE.TRANS64.RED.A1T0 RZ, [UR10], RZ ;  /* 0x000000ffffff79a7 */ /* 0x000fe2000810040a */
[----:B------:R-:W-:Y:S05]  /*5160*/  @P1 BRA `(.L_x_33) ;  /* 0x0000000000041947 */ /* 0x000fea0003800000 */
[----:B------:R-:W-:Y:S01]  /*5170*/  BPT.TRAP 0x1 ;  /* 0x000000040000795c */ /* 0x000fe20000300000 */
.L_x_33:
[----:B------:R-:W-:-:S04]  /*5180*/  UIADD3 UR5, UR5, 0x1, URZ ;  /* 0x0000000105057890 */ /* 0x000fc8000fffe03f */
[----:B------:R-:W-:-:S04]  /*5190*/  UISETP.NE.AND UP0, UPT, UR5, 0x5, UPT ;  /* 0x000000050500788c */ /* 0x000fc8000bf05270 */
[----:B------:R-:W-:Y:S01]  /*51a0*/  USEL UR10, UR5, URZ, UP0 ;  /* 0x0000003f050a7287 */ /* 0x000fe20008000000 */
[----:B------:R-:W-:Y:S11]  /*51b0*/  @!P0 BRA `(.L_x_34) ;  /* 0x0000000000048947 */ /* 0x000ff60003800000 */
[----:B------:R-:W-:Y:S01]  /*51c0*/  BPT.TRAP 0x1 ;  /* 0x000000040000795c */ /* 0x000fe20000300000 */
.L_x_34:
[----:B------:R-:W-:-:S04]  /*51d0*/  ULEA UR5, UR10, UR4, 0x3 ;  /* 0x000000040a057291 */ /* 0x000fc8000f8e183f */
[----:B------:R-:W-:-:S04]  /*51e0*/  UIADD3 UR5, UR5, 0x3c428, URZ ;  /* 0x0003c42805057890 */ /* 0x000fc8000fffe03f */
[----:B------:R-:W-:-:S09]  /*51f0*/  UPRMT UR5, URZ, 0x654, UR5 ;  /* 0x000006543f057896 */ /* 0x000fd20008000005 */
[----:B------:R-:W-:Y:S01]  /*5200*/  SYNCS.ARRIVE.TRANS64.RED.A1T0 RZ, [UR5], RZ ;  /* 0x000000ffffff79a7 */ /* 0x000fe20008100405 */
[----:B------:R-:W-:Y:S05]  /*5210*/  @P1 BRA `(.L_x_35) ;  /* 0x0000000000041947 */ /* 0x000fea0003800000 */
[----:B------:R-:W-:Y:S01]  /*5220*/  BPT.TRAP 0x1 ;  /* 0x000000040000795c */ /* 0x000fe20000300000 */
.L_x_35:
[----:B------:R-:W-:Y:S01]  /*5230*/  UIADD3 UR7, UR7, 0x1, URZ ;  /* 0x0000000107077890 */ /* 0x000fe2000fffe03f */
[C---:B------:R-:W-:Y:S01]  /*5240*/  ISETP.GT.AND P2, PT, R184.reuse, 0x2, PT ;  /* 0x00000002b800780c */ /* 0x040fe20003f44270 */
[----:B------:R-:W-:Y:S01]  /*5250*/  UIADD3 UR5, UR10, 0x1, URZ ;  /* 0x000000010a057890 */ /* 0x000fe2000fffe03f */
[----:B------:R-:W-:Y:S01]  /*5260*/  IADD3 R184, R184, -0x1, RZ ;  /* 0xffffffffb8b87810 */ /* 0x000fe20007ffe0ff */
[----:B------:R-:W-:Y:S01]  /*5270*/  UISETP.NE.AND UP1, UPT, UR7, 0x5, UPT ;  /* 0x000000050700788c */ /* 0x000fe2000bf25270 */
[----:B------:R-:W-:Y:S01]  /*5280*/  MOV R187, R7 ;  /* 0x0000000700bb7202 */ /* 0x000fe20000000f00 */
[----:B------:R-:W-:Y:S01]  /*5290*/  UISETP.NE.AND UP0, UPT, UR5, 0x5, UPT ;  /* 0x000000050500788c */ /* 0x000fe2000bf05270 */
[----:B------:R-:W-:Y:S01]  /*52a0*/  MOV R185, R6 ;  /* 0x0000000600b97202 */ /* 0x000fe20000000f00 */
[----:B------:R-:W-:Y:S02]  /*52b0*/  USEL UR10, URZ, 0x1, UP1 ;  /* 0x000000013f0a7887 */ /* 0x000fe40008800000 */
[----:B------:R-:W-:-:S02]  /*52c0*/  USEL UR5, UR5, URZ, UP0 ;  /* 0x0000003f05057287 */ /* 0x000fc40008000000 */
[----:B------:R-:W-:Y:S02]  /*52d0*/  USEL UR36, UR7, URZ, UP1 ;  /* 0x0000003f07247287 */ /* 0x000fe40008800000 */
[----:B------:R-:W-:Y:S01]  /*52e0*/  LOP3.LUT R19, R19, UR10, RZ, 0x3c, !PT ;  /* 0x0000000a13137c12 */ /* 0x000fe2000f8e3cff */
[----:B------:R-:W-:Y:S09]  /*52f0*/  @P2 BRA `(.L_x_36) ;  /* 0xffffffdc00142947 */ /* 0x000ff2000383ffff */
.L_x_25:
[----:B------:R-:W-:-:S13]  /*5300*/  R2UR UR6, R16 ;  /* 0x00000000100672ca */ /* 0x000fda00000e0000 */
[----:B------:R-:W-:-:S04]  /*5310*/  ULOP3.LUT UR6, UR6, 0x1, URZ, 0xfc, !UPT ;  /* 0x0000000106067892 */ /* 0x000fc8000f8efc3f */
[----:B------:R-:W-:-:S06]  /*5320*/  UISETP.NE.AND UP0, UPT, UR6, 0x3, UPT ;  /* 0x000000030600788c */ /* 0x000fcc000bf05270 */
[----:B------:R-:W-:-:S13]  /*5330*/  PLOP3.LUT P2, PT, PT, PT, UP0, 0x80, 0x0 ;  /* 0x000000000000781c */ /* 0x000fda0003f4f008 */
[----:B------:R-:W-:Y:S05]  /*5340*/  @!P2 BRA `(.L_x_37) ;  /* 0x000000000004a947 */ /* 0x000fea0003800000 */
[----:B------:R-:W-:Y:S01]  /*5350*/  BPT.TRAP 0x1 ;  /* 0x000000040000795c */ /* 0x000fe20000300000 */
.L_x_37:
[----:B------:R-:W-:Y:S01]  /*5360*/  R2UR UR7, R16 ;  /* 0x00000000100772ca */ /* 0x000fe200000e0000 */
[----:B------:R-:W-:-:S04]  /*5370*/  ULEA UR6, UR39, UR4, 0x3 ;  /* 0x0000000427067291 */ /* 0x000fc8000f8e183f */
[----:B------:R-:W-:-:S04]  /*5380*/  UIADD3 UR6, UR6, 0x3c460, URZ ;  /* 0x0003c46006067890 */ /* 0x000fc8000fffe03f */
[----:B------:R-:W-:-:S04]  /*5390*/  UPRMT UR6, URZ, 0x654, UR6 ;  /* 0x000006543f067896 */ /* 0x000fc80008000006 */
[----:B------:R-:W-:-:S05]  /*53a0*/  UISETP.GT.U32.AND UP0, UPT, UR7, 0x1, UPT ;  /* 0x000000010700788c */ /* 0x000fca000bf04070 */
[----:B------:R-:W-:Y:S01]  /*53b0*/  SYNCS.ARRIVE.TRANS64.RED.A1T0 RZ, [UR6], RZ ;  /* 0x000000ffffff79a7 */ /* 0x000fe20008100406 */
[----:B------:R-:W-:-:S13]  /*53c0*/  PLOP3.LUT P2, PT, PT, PT, UP0, 0x80, 0x0 ;  /* 0x000000000000781c */ /* 0x000fda0003f4f008 */
[----:B------:R-:W-:Y:S05]  /*53d0*/  @P2 BRA `(.L_x_38) ;  /* 0x0000000000042947 */ /* 0x000fea0003800000 */
[----:B------:R-:W-:Y:S01]  /*53e0*/  BPT.TRAP 0x1 ;  /* 0x000000040000795c */ /* 0x000fe20000300000 */
.L_x_38:
[----:B------:R-:W-:Y:S05]  /*53f0*/  @!P0 BRA `(.L_x_39) ;  /* 0x0000000000048947 */ /* 0x000fea0003800000 */
[----:B------:R-:W-:Y:S01]  /*5400*/  BPT.TRAP 0x1 ;  /* 0x000000040000795c */ /* 0x000fe20000300000 */
.L_x_39:
[----:B------:R-:W-:-:S04]  /*5410*/  ULEA UR4, UR5, UR4, 0x3 ;  /* 0x0000000405047291 */ /* 0x000fc8000f8e183f */
[----:B------:R-:W-:-:S04]  /*5420*/  UIADD3 UR4, UR4, 0x3c428, URZ ;  /* 0x0003c42804047890 */ /* 0x000fc8000fffe03f */
[----:B------:R-:W-:-:S09]  /*5430*/  UPRMT UR4, URZ, 0x654, UR4 ;  /* 0x000006543f047896 */ /* 0x000fd20008000004 */
[----:B------:R-:W-:Y:S01]  /*5440*/  SYNCS.ARRIVE.TRANS64.RED.A1T0 RZ, [UR4], RZ ;  /* 0x000000ffffff79a7 */ /* 0x000fe20008100404 */
[----:B------:R-:W-:Y:S05]  /*5450*/  @P1 BRA `(.L_x_40) ;  /* 0x0000000000041947 */ /* 0x000fea0003800000 */
[----:B------:R-:W-:Y:S01]  /*5460*/  BPT.TRAP 0x1 ;  /* 0x000000040000795c */ /* 0x000fe20000300000 */
.L_x_40:
[----:B------:R-:W2:Y:S01]  /*5470*/  SHFL.BFLY PT, R4, R3, 0x1, 0x1f ;  /* 0x0c201f0003047f89 */ /* 0x000ea200000e0000 */
[----:B------:R-:W-:Y:S01]  /*5480*/  BSSY B0, `(.L_x_41) ;  /* 0x0000023000007945 */ /* 0x000fe20003800000 */
[----:B------:R-:W-:Y:S02]  /*5490*/  MOV R8, 0x7f800000 ;  /* 0x7f80000000087802 */ /* 0x000fe40000000f00 */
[----:B------:R-:W3:Y:S01]  /*54a0*/  SHFL.BFLY PT, R5, R0, 0x1, 0x1f ;  /* 0x0c201f0000057f89 */ /* 0x000ee200000e0000 */
[----:B------:R-:W-:Y:S01]  /*54b0*/  MOV R11, 0x3f800000 ;  /* 0x3f800000000b7802 */ /* 0x000fe20000000f00 */
[----:B--2---:R-:W-:Y:S01]  /*54c0*/  FADD R4, R4, R3 ;  /* 0x0000000304047221 */ /* 0x004fe20000000000 */
[----:B---3--:R-:W-:-:S04]  /*54d0*/  FADD R15, R5, R0 ;  /* 0x00000000050f7221 */ /* 0x008fc80000000000 */
[----:B------:R-:W2:Y:S01]  /*54e0*/  SHFL.BFLY PT, R9, R4, 0x2, 0x1f ;  /* 0x0c401f0004097f89 */ /* 0x000ea200000e0000 */
[----:B------:R-:W-:-:S03]  /*54f0*/  MOV R5, 0x3f800000 ;  /* 0x3f80000000057802 */ /* 0x000fc60000000f00 */
[----:B------:R-:W3:Y:S01]  /*5500*/  SHFL.BFLY PT, R20, R15, 0x2, 0x1f ;  /* 0x0c401f000f147f89 */ /* 0x000ee200000e0000 */
[C---:B--2---:R-:W-:Y:S01]  /*5510*/  FSETP.NE.AND P0, PT, R4.reuse, -R9, PT ;  /* 0x800000090400720b */ /* 0x044fe20003f05000 */
[----:B------:R-:W-:Y:S01]  /*5520*/  FADD R3, R4, R9 ;  /* 0x0000000904037221 */ /* 0x000fe20000000000 */
[----:B------:R-:W-:Y:S01]  /*5530*/  MOV R9, 0x7f800000 ;  /* 0x7f80000000097802 */ /* 0x000fe20000000f00 */
[----:B---3--:R-:W-:-:S10]  /*5540*/  FADD R10, R15, R20 ;  /* 0x000000140f0a7221 */ /* 0x008fd40000000000 */
[----:B------:R-:W-:Y:S05]  /*5550*/  @!P0 BRA `(.L_x_42) ;  /* 0x0000000000548947 */ /* 0x000fea0003800000 */
[----:B------:R-:W-:Y:S01]  /*5560*/  IADD3 R0, R3, 0x1800000, RZ ;  /* 0x0180000003007810 */ /* 0x000fe20007ffe0ff */
[----:B------:R-:W-:Y:S03]  /*5570*/  BSSY B1, `(.L_x_43) ;  /* 0x000000c000017945 */ /* 0x000fe60003800000 */
[----:B------:R-:W-:-:S04]  /*5580*/  LOP3.LUT R0, R0, 0x7f800000, RZ, 0xc0, !PT ;  /* 0x7f80000000007812 */ /* 0x000fc800078ec0ff */
[----:B------:R-:W-:-:S13]  /*5590*/  ISETP.GT.U32.AND P0, PT, R0, 0x1ffffff, PT ;  /* 0x01ffffff0000780c */ /* 0x000fda0003f04070 */
[----:B------:R-:W-:Y:S05]  /*55a0*/  @P0 BRA `(.L_x_44) ;  /* 0x0000000000100947 */ /* 0x000fea0003800000 */
[----:B------:R-:W-:-:S07]  /*55b0*/  MOV R4, 0x55d0 ;  /* 0x000055d000047802 */ /* 0x000fce0000000f00 */
[----:B-1----:R-:W-:Y:S05]  /*55c0*/  CALL.REL.NOINC `($__internal_0_$__cuda_sm20_rcp_rn_f32_slowpath) ;  /* 0x0000005000447944 */ /* 0x002fea0003c00000 */
[----:B------:R-:W-:Y:S01]  /*55d0*/  MOV R5, R0 ;  /* 0x0000000000057202 */ /* 0x000fe20000000f00 */
[----:B------:R-:W-:Y:S06]  /*55e0*/  BRA `(.L_x_45) ;  /* 0x0000000000107947 */ /* 0x000fec0003800000 */
.L_x_44:
[----:B------:R-:W2:Y:S02]  /*55f0*/  MUFU.RCP R0, R3 ;  /* 0x0000000300007308 */ /* 0x000ea40000001000 */
[----:B--2---:R-:W-:-:S04]  /*5600*/  FFMA R4, R3, R0, -1 ;  /* 0xbf80000003047423 */ /* 0x004fc80000000000 */
[----:B------:R-:W-:-:S04]  /*5610*/  FADD.FTZ R5, -R4, -RZ ;  /* 0x800000ff04057221 */ /* 0x000fc80000010100 */
[----:B------:R-:W-:-:S07]  /*5620*/  FFMA R5, R0, R5, R0 ;  /* 0x0000000500057223 */ /* 0x000fce0000000000 */
.L_x_45:
[----:B------:R-:W-:Y:S05]  /*5630*/  BSYNC B1 ;  /* 0x0000000000017941 */ /* 0x000fea0003800000 */
.L_x_43:
[----:B------:R-:W-:Y:S01]  /*5640*/  FSETP.GEU.AND P0, PT, |R3|, 1.175494350822287508e-38, PT ;  /* 0x008000000300780b */ /* 0x000fe20003f0e200 */
[----:B------:R-:W-:-:S12]  /*5650*/  ULDC UR4, c[0x0][0x600] ;  /* 0x0001800000047ab9 */ /* 0x000fd80000000800 */
[----:B------:R-:W-:-:S04]  /*5660*/  @!P0 FMUL R3, R3, 16777216 ;  /* 0x4b80000003038820 */ /* 0x000fc80000400000 */
[----:B------:R-:W2:Y:S02]  /*5670*/  MUFU.LG2 R0, R3 ;  /* 0x0000000300007308 */ /* 0x000ea40000000c00 */
[----:B--2---:R-:W-:-:S04]  /*5680*/  @!P0 FADD R0, R0, -24 ;  /* 0xc1c0000000008421 */ /* 0x004fc80000000000 */
[----:B------:R-:W-:-:S04]  /*5690*/  FMUL R0, R0, 0.69314718246459960938 ;  /* 0x3f31721800007820 */ /* 0x000fc80000400000 */
[----:B------:R-:W-:-:S07]  /*56a0*/  FFMA R9, R7, UR4, R0 ;  /* 0x0000000407097c23 */ /* 0x000fce0008000000 */
.L_x_42:
[----:B------:R-:W-:Y:S05]  /*56b0*/  BSYNC B0 ;  /* 0x0000000000007941 */ /* 0x000fea0003800000 */
.L_x_41:
[----:B------:R-:W-:Y:S01]  /*56c0*/  FSETP.NE.AND P0, PT, R15, -R20, PT ;  /* 0x800000140f00720b */ /* 0x000fe20003f05000 */
[----:B------:R-:W-:Y:S01]  /*56d0*/  ULDC UR4, c[0x0][0x608] ;  /* 0x0001820000047ab9 */ /* 0x000fe20000000800 */
[----:B------:R-:W-:Y:S01]  /*56e0*/  BSSY B0, `(.L_x_46) ;  /* 0x0000059000007945 */ /* 0x000fe20003800000 */
[----:B------:R-:W-:-:S04]  /*56f0*/  FMUL R5, R5, UR4 ;  /* 0x0000000405057c20 */ /* 0x000fc80008400000 */
        /* <DEDUP_REMOVED lines=64> */
[----:B------:R-:W-:Y:S06]  /*5b00*/  @!P0 BRA `(.L_x_47) ;  /* 0x0000000000588947 */ /* 0x000fec0003800000 */
[----:B------:R-:W-:Y:S01]  /*5b10*/  IADD3 R0, R10, 0x1800000, RZ ;  /* 0x018000000a007810 */ /* 0x000fe20007ffe0ff */
[----:B------:R-:W-:Y:S03]  /*5b20*/  BSSY B1, `(.L_x_48) ;  /* 0x000000d000017945 */ /* 0x000fe60003800000 */
[----:B------:R-:W-:-:S04]  /*5b30*/  LOP3.LUT R0, R0, 0x7f800000, RZ, 0xc0, !PT ;  /* 0x7f80000000007812 */ /* 0x000fc800078ec0ff */
[----:B------:R-:W-:-:S13]  /*5b40*/  ISETP.GT.U32.AND P0, PT, R0, 0x1ffffff, PT ;  /* 0x01ffffff0000780c */ /* 0x000fda0003f04070 */
[----:B------:R-:W-:Y:S05]  /*5b50*/  @P0 BRA `(.L_x_49) ;  /* 0x0000000000140947 */ /* 0x000fea0003800000 */
[----:B------:R-:W-:Y:S02]  /*5b60*/  MOV R3, R10 ;  /* 0x0000000a00037202 */ /* 0x000fe40000000f00 */
[----:B------:R-:W-:-:S07]  /*5b70*/  MOV R4, 0x5b90 ;  /* 0x00005b9000047802 */ /* 0x000fce0000000f00 */
[----:B-1----:R-:W-:Y:S05]  /*5b80*/  CALL.REL.NOINC `($__internal_0_$__cuda_sm20_rcp_rn_f32_slowpath) ;  /* 0x0000004800d47944 */ /* 0x002fea0003c00000 */
[----:B------:R-:W-:Y:S01]  /*5b90*/  MOV R11, R0 ;  /* 0x00000000000b7202 */ /* 0x000fe20000000f00 */
[----:B------:R-:W-:Y:S06]  /*5ba0*/  BRA `(.L_x_50) ;  /* 0x0000000000107947 */ /* 0x000fec0003800000 */
.L_x_49:
[----:B------:R-:W2:Y:S02]  /*5bb0*/  MUFU.RCP R11, R10 ;  /* 0x0000000a000b7308 */ /* 0x000ea40000001000 */
[----:B--2---:R-:W-:-:S04]  /*5bc0*/  FFMA R0, R10, R11, -1 ;  /* 0xbf8000000a007423 */ /* 0x004fc8000000000b */
[----:B------:R-:W-:-:S04]  /*5bd0*/  FADD.FTZ R0, -R0, -RZ ;  /* 0x800000ff00007221 */ /* 0x000fc80000010100 */
[----:B------:R-:W-:-:S07]  /*5be0*/  FFMA R11, R11, R0, R11 ;  /* 0x000000000b0b7223 */ /* 0x000fce000000000b */
.L_x_50:
[----:B------:R-:W-:Y:S05]  /*5bf0*/  BSYNC B1 ;  /* 0x0000000000017941 */ /* 0x000fea0003800000 */
.L_x_48:
[----:B------:R-:W-:Y:S01]  /*5c00*/  FSETP.GEU.AND P0, PT, |R10|, 1.175494350822287508e-38, PT ;  /* 0x008000000a00780b */ /* 0x000fe20003f0e200 */
[----:B------:R-:W-:-:S12]  /*5c10*/  ULDC UR4, c[0x0][0x600] ;  /* 0x0001800000047ab9 */ /* 0x000fd80000000800 */
[----:B------:R-:W-:-:S04]  /*5c20*/  @!P0 FMUL R10, R10, 16777216 ;  /* 0x4b8000000a0a8820 */ /* 0x000fc80000400000 */
[----:B------:R-:W2:Y:S02]  /*5c30*/  MUFU.LG2 R0, R10 ;  /* 0x0000000a00007308 */ /* 0x000ea40000000c00 */
[----:B--2---:R-:W-:-:S04]  /*5c40*/  @!P0 FADD R0, R0, -24 ;  /* 0xc1c0000000008421 */ /* 0x004fc80000000000 */
[----:B------:R-:W-:-:S04]  /*5c50*/  FMUL R3, R0, 0.69314718246459960938 ;  /* 0x3f31721800037820 */ /* 0x000fc80000400000 */
[----:B------:R-:W-:-:S07]  /*5c60*/  FFMA R8, R6, UR4, R3 ;  /* 0x0000000406087c23 */ /* 0x000fce0008000003 */
.L_x_47:
[----:B------:R-:W-:Y:S05]  /*5c70*/  BSYNC B0 ;  /* 0x0000000000007941 */ /* 0x000fea0003800000 */
.L_x_46:
[----:B------:R-:W2:Y:S01]  /*5c80*/  S2UR UR5, SR_CgaCtaId ;  /* 0x00000000000579c3 */ /* 0x000ea20000008800 */
[----:B------:R-:W-:Y:S01]  /*5c90*/  UMOV UR4, 0x400 ;  /* 0x0000040000047882 */ /* 0x000fe20000000000 */
[----:B------:R-:W-:Y:S01]  /*5ca0*/  SHF.L.U32 R0, R23, 0x1f, RZ ;  /* 0x0000001f17007819 */ /* 0x000fe200000006ff */
[----:B------:R-:W-:Y:S01]  /*5cb0*/  UISETP.NE.AND UP0, UPT, UR60, 0x1, UPT ;  /* 0x000000013c00788c */ /* 0x000fe2000bf05270 */
[----:B------:R-:W-:Y:S01]  /*5cc0*/  LOP3.LUT P0, RZ, R2, 0x3, RZ, 0xc0, !PT ;  /* 0x0000000302ff7812 */ /* 0x000fe2000780c0ff */
[----:B------:R-:W-:Y:S02]  /*5cd0*/  UISETP.NE.AND UP1, UPT, UR60, 0x2, UPT ;  /* 0x000000023c00788c */ /* 0x000fe4000bf25270 */
[----:B------:R-:W-:-:S07]  /*5ce0*/  USHF.L.U32 UR42, UR47, 0x6, URZ ;  /* 0x000000062f2a7899 */ /* 0x000fce000800063f */
[----:B------:R-:W-:Y:S02]  /*5cf0*/  @!UP0 ULOP3.LUT UP2, URZ, UR39, 0x2, URZ, 0xc0, !UPT ;  /* 0x00000002273f8892 */ /* 0x000fe4000f84c03f */
[----:B------:R-:W-:Y:S02]  /*5d00*/  @!UP0 ULOP3.LUT UR39, UR39, 0x1, URZ, 0xc0, !UPT ;  /* 0x0000000127278892 */ /* 0x000fe4000f8ec03f */
[----:B------:R-:W-:Y:S02]  /*5d10*/  @!UP0 USEL UR6, URZ, 0x1, UP2 ;  /* 0x000000013f068887 */ /* 0x000fe40009000000 */
[----:B------:R-:W-:Y:S02]  /*5d20*/  @!UP1 UIADD3 UR7, UR39, 0x1, URZ ;  /* 0x0000000127079890 */ /* 0x000fe4000fffe03f */
[----:B------:R-:W-:Y:S02]  /*5d30*/  @!UP0 ULOP3.LUT UR61, UR61, UR6, URZ, 0x3c, !UPT ;  /* 0x000000063d3d8292 */ /* 0x000fe4000f8e3c3f */
[----:B--2---:R-:W-:-:S02]  /*5d40*/  ULEA UR4, UR5, UR4, 0x18 ;  /* 0x0000000405047291 */ /* 0x004fc4000f8ec03f */
[----:B------:R-:W-:Y:S02]  /*5d50*/  @!UP1 UISETP.GT.U32.AND UP2, UPT, UR7, 0x1, UPT ;  /* 0x000000010700988c */ /* 0x000fe4000bf44070 */
[----:B------:R-:W-:Y:S02]  /*5d60*/  ULEA UR4, UR60, UR4, 0x3 ;  /* 0x000000043c047291 */ /* 0x000fe4000f8e183f */
[----:B------:R-:W-:Y:S01]  /*5d70*/  @!UP1 USEL UR6, URZ, 0x1, !UP2 ;  /* 0x000000013f069887 */ /* 0x000fe2000d000000 */
[----:B------:R-:W-:Y:S01]  /*5d80*/  ULDC UR5, c[0x0][0x608] ;  /* 0x0001820000057ab9 */ /* 0x000fe20000000800 */
[----:B------:R-:W-:Y:S01]  /*5d90*/  @!UP1 ULOP3.LUT UR39, UR39, 0x1, URZ, 0xc, !UPT ;  /* 0x0000000127279892 */ /* 0x000fe2000f8e0c3f */
[----:B------:R-:W-:Y:S01]  /*5da0*/  FMUL R11, R11, UR5 ;  /* 0x000000050b0b7c20 */ /* 0x000fe20008400000 */
[----:B------:R-:W-:-:S03]  /*5db0*/  @!UP1 ULOP3.LUT UR61, UR61, UR6, URZ, 0x3c, !UPT ;  /* 0x000000063d3d9292 */ /* 0x000fc6000f8e3c3f */
[----:B------:R-:W2:Y:S02]  /*5dc0*/  SYNCS.PHASECHK.TRANS64.TRYWAIT P1, [UR4+0x3c498], R0 ;  /* 0x03c49800ff0075a7 */ /* 0x000ea40008020144 */
[----:B--2---:R-:W-:Y:S07]  /*5dd0*/  @!P1 BRA `(.L_x_51) ;  /* 0x0000004400489947 */ /* 0x004fee0003800000 */
.L_x_126:
[----:B------:R-:W-:Y:S04]  /*5de0*/  BSSY B0, `(.L_x_52) ;  /* 0x000001b000007945 */ /* 0x000fe80003800000 */
[----:B------:R-:W-:Y:S05]  /*5df0*/  @P0 BRA `(.L_x_53) ;  /* 0x0000000000640947 */ /* 0x000fea0003800000 */
[----:B------:R-:W3:Y:S01]  /*5e00*/  LDC R4, c[0x0][0xa10] ;  /* 0x00028400ff047b82 */ /* 0x000ee20000000800 */
[----:B--2---:R-:W-:Y:S01]  /*5e10*/  LOP3.LUT R0, R2, 0x60, RZ, 0xc0, !PT ;  /* 0x0000006002007812 */ /* 0x004fe200078ec0ff */
[----:B------:R-:W-:Y:S01]  /*5e20*/  ULDC UR4, c[0x0][0x288] ;  /* 0x0000a20000047ab9 */ /* 0x000fe20000000800 */
[----:B------:R-:W-:Y:S01]  /*5e30*/  SHF.R.U32.HI R3, RZ, 0x2, R2 ;  /* 0x00000002ff037819 */ /* 0x000fe20000011602 */
[----:B------:R-:W-:Y:S01]  /*5e40*/  ULDC.64 UR6, c[0x0][0x208] ;  /* 0x0000820000067ab9 */ /* 0x000fe20000000a00 */
[----:B------:R-:W-:Y:S02]  /*5e50*/  SHF.R.U32.HI R0, RZ, 0x5, R0 ;  /* 0x00000005ff007819 */ /* 0x000fe40000011600 */
[----:B------:R-:W-:Y:S01]  /*5e60*/  IADD3 R5, RZ, -UR45, RZ ;  /* 0x8000002dff057c10 */ /* 0x000fe2000fffe0ff */
[----:B------:R-:W2:Y:S01]  /*5e70*/  LDC.64 R6, c[0x0][0x688] ;  /* 0x0001a200ff067b82 */ /* 0x000ea20000000a00 */
[----:B------:R-:W-:Y:S02]  /*5e80*/  LOP3.LUT R3, R3, 0x7, RZ, 0xc0, !PT ;  /* 0x0000000703037812 */ /* 0x000fe400078ec0ff */
[----:B------:R-:W-:-:S04]  /*5e90*/  SHF.L.U32 R0, R0, 0x4, RZ ;  /* 0x0000000400007819 */ /* 0x000fc800000006ff */
[----:B------:R-:W-:Y:S01]  /*5ea0*/  LOP3.LUT R3, R0, 0xfffffff0, R3, 0xe2, !PT ;  /* 0xfffffff000037812 */ /* 0x000fe200078ee203 */
[----:B---3--:R-:W-:-:S04]  /*5eb0*/  IMAD R5, R4, R5, UR46 ;  /* 0x0000002e04057e24 */ /* 0x008fc8000f8e0205 */
[----:B--2---:R-:W-:Y:S01]  /*5ec0*/  IMAD R0, R5, R6, UR42 ;  /* 0x0000002a05007e24 */ /* 0x004fe2000f8e0206 */
[----:B------:R-:W-:-:S03]  /*5ed0*/  IADD3 R5, R3, UR42, RZ ;  /* 0x0000002a03057c10 */ /* 0x000fc6000fffe0ff */
[----:B------:R-:W-:Y:S01]  /*5ee0*/  IMAD R0, R7, UR44, R0 ;  /* 0x0000002c07007c24 */ /* 0x000fe2000f8e0200 */
[C---:B------:R-:W-:Y:S02]  /*5ef0*/  IADD3 R4, R5.reuse, 0x8, RZ ;  /* 0x0000000805047810 */ /* 0x040fe40007ffe0ff */
[----:B------:R-:W-:Y:S02]  /*5f00*/  ISETP.GE.U32.AND P0, PT, R5, UR4, PT ;  /* 0x0000000405007c0c */ /* 0x000fe4000bf06070 */
[----:B------:R-:W-:Y:S02]  /*5f10*/  IADD3 R3, P2, R3, R0, RZ ;  /* 0x0000000003037210 */ /* 0x000fe40007f5e0ff */
[----:B------:R-:W-:Y:S01]  /*5f20*/  ISETP.GE.U32.AND P1, PT, R4, UR4, PT ;  /* 0x0000000404007c0c */ /* 0x000fe2000bf26070 */
[----:B------:R-:W-:Y:S01]  /*5f30*/  ULDC.64 UR4, c[0x0][0x680] ;  /* 0x0001a00000047ab9 */ /* 0x000fe20000000a00 */
[----:B------:R-:W-:Y:S02]  /*5f40*/  LEA.HI.X.SX32 R0, R0, RZ, 0x1, P2 ;  /* 0x000000ff00007211 */ /* 0x000fe400010f0eff */
[----:B------:R-:W-:-:S04]  /*5f50*/  LEA R4, P2, R3, UR4, 0x2 ;  /* 0x0000000403047c11 */ /* 0x000fc8000f8410ff */
[----:B------:R-:W-:-:S05]  /*5f60*/  LEA.HI.X R5, R3, UR5, R0, 0x2, P2 ;  /* 0x0000000503057c11 */ /* 0x000fca00090f1400 */
[----:B------:R3:W-:Y:S04]  /*5f70*/  @!P0 STG.E desc[UR6][R4.64], R9 ;  /* 0x0000000904008986 */ /* 0x0007e8000c101906 */
[----:B------:R3:W-:Y:S02]  /*5f80*/  @!P1 STG.E desc[UR6][R4.64+0x20], R8 ;  /* 0x0000200804009986 */ /* 0x0007e4000c101906 */
.L_x_53:
[----:B------:R-:W-:Y:S05]  /*5f90*/  BSYNC B0 ;  /* 0x0000000000007941 */ /* 0x000fea0003800000 */
.L_x_52:
[----:B------:R-:W-:Y:S01]  /*5fa0*/  ULDC.64 UR4, c[0x0][0x730] ;  /* 0x0001cc0000047ab9 */ /* 0x000fe20000000a00 */
[-C--:B------:R-:W-:Y:S01]  /*5fb0*/  FMUL R152, R26, R11.reuse ;  /* 0x0000000b1a987220 */ /* 0x080fe20000400000 */
[----:B------:R-:W-:Y:S01]  /*5fc0*/  ISETP.NE.U32.AND P0, PT, RZ, UR4, PT ;  /* 0x00000004ff007c0c */ /* 0x000fe2000bf05070 */
[-C--:B------:R-:W-:Y:S01]  /*5fd0*/  FMUL R153, R27, R11.reuse ;  /* 0x0000000b1b997220 */ /* 0x080fe20000400000 */
[-C--:B------:R-:W-:Y:S01]  /*5fe0*/  FMUL R30, R30, R11.reuse ;  /* 0x0000000b1e1e7220 */ /* 0x080fe20000400000 */
[-C--:B------:R-:W-:Y:S01]  /*5ff0*/  FMUL R31, R31, R11.reuse ;  /* 0x0000000b1f1f7220 */ /* 0x080fe20000400000 */
[----:B------:R-:W-:Y:S01]  /*6000*/  ISETP.NE.AND.EX P0, PT, RZ, UR5, PT, P0 ;  /* 0x00000005ff007c0c */ /* 0x000fe2000bf05300 */
        /* <DEDUP_REMOVED lines=60> */
[----:B------:R-:W-:Y:S06]  /*63d0*/  @P0 BRA `(.L_x_54) ;  /* 0x0000000000280947 */ /* 0x000fec0003800000 */
[----:B------:R-:W-:Y:S02]  /*63e0*/  ULDC.64 UR4, c[0x0][0x728] ;  /* 0x0001ca0000047ab9 */ /* 0x000fe40000000a00 */
[----:B------:R-:W-:-:S04]  /*63f0*/  ISETP.NE.U32.AND P0, PT, RZ, UR4, PT ;  /* 0x00000004ff007c0c */ /* 0x000fc8000bf05070 */
[----:B------:R-:W-:-:S13]  /*6400*/  ISETP.NE.AND.EX P0, PT, RZ, UR5, PT, P0 ;  /* 0x00000005ff007c0c */ /* 0x000fda000bf05300 */
[----:B------:R-:W-:Y:S05]  /*6410*/  @!P0 BRA `(.L_x_55) ;  /* 0x0000000000108947 */ /* 0x000fea0003800000 */
[----:B---3--:R-:W3:Y:S01]  /*6420*/  LDC.64 R4, c[0x0][0x728] ;  /* 0x0001ca00ff047b82 */ /* 0x008ee20000000a00 */
[----:B------:R-:W-:Y:S02]  /*6430*/  ULDC.64 UR4, c[0x0][0x208] ;  /* 0x0000820000047ab9 */ /* 0x000fe40000000a00 */
[----:B---3--:R4:W5:Y:S01]  /*6440*/  LDG.E R22, desc[UR4][R4.64] ;  /* 0x0000000404167981 */ /* 0x008962000c1e1900 */
[----:B------:R-:W-:Y:S05]  /*6450*/  BRA `(.L_x_54) ;  /* 0x0000000000087947 */ /* 0x000fea0003800000 */
.L_x_55:
[----:B------:R-:W-:Y:S02]  /*6460*/  ULDC UR4, c[0x0][0x720] ;  /* 0x0001c80000047ab9 */ /* 0x000fe40000000800 */
[----:B------:R-:W-:-:S07]  /*6470*/  MOV R22, UR4 ;  /* 0x0000000400167c02 */ /* 0x000fce0008000f00 */
.L_x_54:
[----:B--2---:R-:W-:-:S04]  /*6480*/  MOV R0, RZ ;  /* 0x000000ff00007202 */ /* 0x004fc80000000f00 */
[----:B------:R-:W-:-:S13]  /*6490*/  LOP3.LUT P0, RZ, R0, 0x1bf, RZ, 0xc0, !PT ;  /* 0x000001bf00ff7812 */ /* 0x000fda000780c0ff */
[----:B------:R-:W-:Y:S05]  /*64a0*/  @!P0 BRA `(.L_x_56) ;  /* 0x0000000000408947 */ /* 0x000fea0003800000 */
[----:B------:R-:W-:Y:S01]  /*64b0*/  MOV R14, 0x0 ;  /* 0x00000000000e7802 */ /* 0x000fe20000000f00 */
[----:B------:R-:W-:Y:S01]  /*64c0*/  ULDC.64 UR4, c[0x4][0x70] ;  /* 0x01001c0000047ab9 */ /* 0x000fe20000000a00 */
[----:B------:R-:W-:Y:S01]  /*64d0*/  ULDC.64 UR6, c[0x4][0x8] ;  /* 0x0100020000067ab9 */ /* 0x000fe20000000a00 */
[----:B---34-:R-:W-:Y:S02]  /*64e0*/  MOV R4, UR4 ;  /* 0x0000000400047c02 */ /* 0x018fe40008000f00 */
[----:B------:R-:W-:Y:S01]  /*64f0*/  MOV R5, UR5 ;  /* 0x0000000500057c02 */ /* 0x000fe20008000f00 */
[----:B------:R-:W2:Y:S01]  /*6500*/  LDC.64 R14, c[0x4][R14] ;  /* 0x010000000e0e7b82 */ /* 0x000ea20000000a00 */
[----:B------:R-:W-:Y:S01]  /*6510*/  ULDC.64 UR4, c[0x4][0x78] ;  /* 0x01001e0000047ab9 */ /* 0x000fe20000000a00 */
[----:B------:R-:W-:Y:S02]  /*6520*/  MOV R10, UR6 ;  /* 0x00000006000a7c02 */ /* 0x000fe40008000f00 */
[----:B------:R-:W-:-:S02]  /*6530*/  MOV R6, UR4 ;  /* 0x0000000400067c02 */ /* 0x000fc40008000f00 */
[----:B------:R-:W-:Y:S02]  /*6540*/  MOV R7, UR5 ;  /* 0x0000000500077c02 */ /* 0x000fe40008000f00 */
[----:B------:R-:W-:Y:S02]  /*6550*/  MOV R11, UR7 ;  /* 0x00000007000b7c02 */ /* 0x000fe40008000f00 */
[----:B------:R-:W-:Y:S02]  /*6560*/  MOV R8, 0x70 ;  /* 0x0000007000087802 */ /* 0x000fe40000000f00 */
[----:B------:R-:W-:Y:S02]  /*6570*/  MOV R12, 0x1 ;  /* 0x00000001000c7802 */ /* 0x000fe40000000f00 */
[----:B------:R-:W-:-:S07]  /*6580*/  MOV R13, RZ ;  /* 0x000000ff000d7202 */ /* 0x000fce0000000f00 */
[----:B------:R-:W-:-:S07]  /*6590*/  LEPC R20, `(.L_x_56) ;  /* 0x000000001014794e */ /* 0x000fce0000000000 */
[----:B-12--5:R-:W-:Y:S05]  /*65a0*/  CALL.ABS.NOINC R14 ;  /* 0x000000000e007343 */ /* 0x026fea0003c00000 */
.L_x_56:
[----:B------:R-:W2:Y:S01]  /*65b0*/  S2R R3, SR_CgaCtaId ;  /* 0x0000000000037919 */ /* 0x000ea20000008800 */
[----:B------:R-:W-:Y:S02]  /*65c0*/  MOV R0, 0x400 ;  /* 0x0000040000007802 */ /* 0x000fe40000000f00 */
[----:B---34-:R-:W-:Y:S02]  /*65d0*/  MOV R5, UR60 ;  /* 0x0000003c00057c02 */ /* 0x018fe40008000f00 */
[----:B--2---:R-:W-:-:S05]  /*65e0*/  LEA R0, R3, R0, 0x18 ;  /* 0x0000000003007211 */ /* 0x004fca00078ec0ff */
[----:B------:R-:W-:-:S05]  /*65f0*/  IMAD R26, R5, 0x2200, R0 ;  /* 0x00002200051a7824 */ /* 0x000fca00078e0200 */
[----:B------:R-:W-:-:S04]  /*6600*/  IADD3 R27, R26, 0x35e00, RZ ;  /* 0x00035e001a1b7810 */ /* 0x000fc80007ffe0ff */
[----:B------:R-:W-:-:S13]  /*6610*/  LOP3.LUT P0, RZ, R27, 0x1b0, RZ, 0xc0, !PT ;  /* 0x000001b01bff7812 */ /* 0x000fda000780c0ff */
[----:B------:R-:W-:Y:S05]  /*6620*/  @!P0 BRA `(.L_x_57) ;  /* 0x0000000000408947 */ /* 0x000fea0003800000 */
[----:B------:R-:W-:Y:S01]  /*6630*/  MOV R14, 0x0 ;  /* 0x00000000000e7802 */ /* 0x000fe20000000f00 */
[----:B------:R-:W-:Y:S01]  /*6640*/  ULDC.64 UR4, c[0x4][0x70] ;  /* 0x01001c0000047ab9 */ /* 0x000fe20000000a00 */
[----:B------:R-:W-:Y:S01]  /*6650*/  ULDC.64 UR6, c[0x4][0x78] ;  /* 0x01001e0000067ab9 */ /* 0x000fe20000000a00 */
[----:B------:R-:W-:Y:S02]  /*6660*/  MOV R4, UR4 ;  /* 0x0000000400047c02 */ /* 0x000fe40008000f00 */
        /* <DEDUP_REMOVED lines=12> */
.L_x_57:
[C---:B------:R-:W-:Y:S01]  /*6730*/  SHF.L.U32 R0, R2.reuse, 0x4, RZ ;  /* 0x0000000402007819 */ /* 0x040fe200000006ff */
[----:B------:R-:W-:Y:S01]  /*6740*/  ULDC.64 UR4, c[0x0][0x730] ;  /* 0x0001cc0000047ab9 */ /* 0x000fe20000000a00 */
[----:B------:R-:W-:Y:S02]  /*6750*/  SHF.L.U32 R3, R2, 0x5, RZ ;  /* 0x0000000502037819 */ /* 0x000fe400000006ff */
[----:B------:R-:W-:Y:S02]  /*6760*/  LOP3.LUT R0, R0, 0x600, RZ, 0xc0, !PT ;  /* 0x0000060000007812 */ /* 0x000fe400078ec0ff */
[----:B------:R-:W-:Y:S02]  /*6770*/  SHF.R.U32.HI R5, RZ, 0x1, R2 ;  /* 0x00000001ff057819 */ /* 0x000fe40000011602 */
[----:B------:R-:W-:Y:S02]  /*6780*/  LOP3.LUT R4, R3, 0xc0, RZ, 0xc0, !PT ;  /* 0x000000c003047812 */ /* 0x000fe400078ec0ff */
[----:B------:R-:W-:-:S02]  /*6790*/  LOP3.LUT R0, R0, 0x20, R3, 0xf8, !PT ;  /* 0x0000002000007812 */ /* 0x000fc400078ef803 */
[----:B------:R-:W-:Y:S02]  /*67a0*/  LOP3.LUT R5, R4, 0x8, R5, 0xf8, !PT ;  /* 0x0000000804057812 */ /* 0x000fe400078ef805 */
[----:B------:R-:W-:Y:S02]  /*67b0*/  LOP3.LUT R4, R0, 0x100, R3, 0xf8, !PT ;  /* 0x0000010000047812 */ /* 0x000fe400078ef803 */
[----:B------:R-:W-:Y:S02]  /*67c0*/  LOP3.LUT R0, R2, 0x7f, RZ, 0xc0, !PT ;  /* 0x0000007f02007812 */ /* 0x000fe400078ec0ff */
[----:B------:R-:W-:Y:S01]  /*67d0*/  ISETP.NE.U32.AND P0, PT, RZ, UR4, PT ;  /* 0x00000004ff007c0c */ /* 0x000fe2000bf05070 */
[----:B------:R-:W-:Y:S01]  /*67e0*/  ULDC UR4, c[0x0][0x720] ;  /* 0x0001c80000047ab9 */ /* 0x000fe20000000800 */
[----:B------:R-:W-:Y:S02]  /*67f0*/  IADD3 R0, R0, 0x1f, RZ ;  /* 0x0000001f00007810 */ /* 0x000fe40007ffe0ff */
[----:B------:R-:W-:-:S02]  /*6800*/  ISETP.NE.AND.EX P0, PT, RZ, UR5, PT, P0 ;  /* 0x00000005ff007c0c */ /* 0x000fc4000bf05300 */
[----:B------:R-:W-:Y:S02]  /*6810*/  SHF.L.U32 R6, R2, 0x2, RZ ;  /* 0x0000000202067819 */ /* 0x000fe400000006ff */
[----:B------:R-:W-:Y:S02]  /*6820*/  ISETP.GT.U32.AND P1, PT, R0, 0x3e, PT ;  /* 0x0000003e0000780c */ /* 0x000fe40003f24070 */
[----:B-----5:R-:W-:Y:S02]  /*6830*/  FSEL R3, R22, UR4, !P0 ;  /* 0x0000000416037c08 */ /* 0x020fe4000c000000 */
[----:B------:R-:W-:Y:S02]  /*6840*/  LOP3.LUT R5, R5, 0x18, R6, 0x78, !PT ;  /* 0x0000001805057812 */ /* 0x000fe400078e7806 */
[----:B------:R-:W-:Y:S01]  /*6850*/  LOP3.LUT P0, RZ, R2, 0x4, RZ, 0xc0, !PT ;  /* 0x0000000402ff7812 */ /* 0x000fe2000780c0ff */
[----:B------:R-:W-:Y:S01]  /*6860*/  FMUL R7, R30, R3 ;  /* 0x000000031e077220 */ /* 0x000fe20000400000 */
[----:B------:R-:W-:Y:S01]  /*6870*/  LOP3.LUT R0, R4, R5, RZ, 0xfc, !PT ;  /* 0x0000000504007212 */ /* 0x000fe200078efcff */
        /* <DEDUP_REMOVED lines=127> */
[----:B------:R-:W-:-:S02]  /*7070*/  MOV R3, 0x20 ;  /* 0x0000002000037802 */ /* 0x000fc40000000f00 */
[----:B------:R-:W-:Y:S02]  /*7080*/  F2FP.F16.F32.PACK_AB R11, R20, R11 ;  /* 0x0000000b140b723e */ /* 0x000fe400000000ff */
[----:B------:R-:W-:Y:S02]  /*7090*/  F2FP.F16.F32.PACK_AB R5, R6, R5 ;  /* 0x000000050605723e */ /* 0x000fe400000000ff */
[----:B------:R-:W-:Y:S02]  /*70a0*/  F2FP.F16.F32.PACK_AB R7, R8, R7 ;  /* 0x000000070807723e */ /* 0x000fe400000000ff */
[----:B------:R-:W-:Y:S02]  /*70b0*/  F2FP.F16.F32.PACK_AB R9, R10, R9 ;  /* 0x000000090a09723e */ /* 0x000fe400000000ff */
[----:B------:R-:W-:Y:S02]  /*70c0*/  SEL R20, R3, 0xffffffe0, !P0 ;  /* 0xffffffe003147807 */ /* 0x000fe40004000000 */
[----:B------:R-:W-:-:S02]  /*70d0*/  F2FP.F16.F32.PACK_AB R4, R25, R4 ;  /* 0x000000041904723e */ /* 0x000fc400000000ff */
[----:B------:R-:W-:Y:S02]  /*70e0*/  F2FP.F16.F32.PACK_AB R6, R29, R28 ;  /* 0x0000001c1d06723e */ /* 0x000fe400000000ff */
[----:B------:R-:W-:Y:S02]  /*70f0*/  F2FP.F16.F32.PACK_AB R8, R33, R32 ;  /* 0x000000202108723e */ /* 0x000fe400000000ff */
[----:B------:R-:W-:Y:S02]  /*7100*/  F2FP.F16.F32.PACK_AB R10, R37, R36 ;  /* 0x00000024250a723e */ /* 0x000fe400000000ff */
[C---:B------:R-:W-:Y:S02]  /*7110*/  LEA R27, R0.reuse, R27, 0x1 ;  /* 0x0000001b001b7211 */ /* 0x040fe400078e08ff */
[----:B------:R-:W-:Y:S01]  /*7120*/  LEA R3, R0, R26, 0x1 ;  /* 0x0000001a00037211 */ /* 0x000fe200078e08ff */
[----:B------:R-:W-:Y:S06]  /*7130*/  @P1 BRA `(.L_x_58) ;  /* 0x0000000000041947 */ /* 0x000fec0003800000 */
[----:B------:R-:W-:-:S04]  /*7140*/  DEPBAR.LE SB0, 0x1 ;  /* 0x000080400000791a */ /* 0x000fc80000000000 */
.L_x_58:
[----:B------:R-:W-:Y:S05]  /*7150*/  WARPSYNC.ALL ;  /* 0x0000000000007948 */ /* 0x000fea0003800000 */
[----:B------:R-:W-:Y:S01]  /*7160*/  BAR.SYNC.DEFER_BLOCKING 0x1, 0x80 ;  /* 0x0042000000007b1d */ /* 0x000fe20000010000 */
[----:B------:R-:W-:Y:S02]  /*7170*/  IADD3 R0, R27, R20, RZ ;  /* 0x000000141b007210 */ /* 0x000fe40007ffe0ff */
[----:B------:R-:W-:Y:S02]  /*7180*/  F2FP.F16.F32.PACK_AB R12, R12, R15 ;  /* 0x0000000f0c0c723e */ /* 0x000fe400000000ff */
[----:B------:R-:W-:Y:S01]  /*7190*/  F2FP.F16.F32.PACK_AB R13, R13, R42 ;  /* 0x0000002a0d0d723e */ /* 0x000fe200000000ff */
[----:B------:R-:W-:Y:S01]  /*71a0*/  BSSY B0, `(.L_x_59) ;  /* 0x000001e000007945 */ /* 0x000fe20003800000 */
[----:B------:R-:W-:-:S02]  /*71b0*/  F2FP.F16.F32.PACK_AB R14, R14, R21 ;  /* 0x000000150e0e723e */ /* 0x000fc400000000ff */
[----:B------:R-:W-:Y:S02]  /*71c0*/  F2FP.F16.F32.PACK_AB R15, R47, R46 ;  /* 0x0000002e2f0f723e */ /* 0x000fe400000000ff */
[----:B------:R-:W-:Y:S02]  /*71d0*/  F2FP.F16.F32.PACK_AB R28, R49, R48 ;  /* 0x00000030311c723e */ /* 0x000fe400000000ff */
[----:B------:R-:W-:Y:S02]  /*71e0*/  F2FP.F16.F32.PACK_AB R29, R51, R50 ;  /* 0x00000032331d723e */ /* 0x000fe400000000ff */
[----:B------:R-:W-:Y:S02]  /*71f0*/  F2FP.F16.F32.PACK_AB R30, R30, R35 ;  /* 0x000000231e1e723e */ /* 0x000fe400000000ff */
[----:B------:R-:W-:Y:S02]  /*7200*/  F2FP.F16.F32.PACK_AB R31, R31, R54 ;  /* 0x000000361f1f723e */ /* 0x000fe400000000ff */
[----:B------:R-:W-:Y:S01]  /*7210*/  IADD3 R20, R20, 0x1000, R27 ;  /* 0x0000100014147810 */ /* 0x000fe20007ffe01b */
[----:B------:R2:W-:Y:S04]  /*7220*/  STSM.16.M88.4 [R3+0x35e00], R4 ;  /* 0x035e000403007844 */ /* 0x0005e80000000200 */
[----:B------:R2:W-:Y:S01]  /*7230*/  STSM.16.M88.4 [R0], R8 ;  /* 0x0000000800007844 */ /* 0x0005e20000000200 */
[----:B------:R-:W-:Y:S01]  /*7240*/  @!PT LDS RZ, [RZ] ;  /* 0x00000000fffff984 */ /* 0x000fe20000000800 */
[----:B------:R-:W-:Y:S01]  /*7250*/  @!PT LDS RZ, [RZ] ;  /* 0x00000000fffff984 */ /* 0x000fe20000000800 */
[----:B------:R-:W-:Y:S01]  /*7260*/  @!PT LDS RZ, [RZ] ;  /* 0x00000000fffff984 */ /* 0x000fe20000000800 */
[----:B------:R-:W-:Y:S01]  /*7270*/  @!PT LDS RZ, [RZ] ;  /* 0x00000000fffff984 */ /* 0x000fe20000000800 */
[----:B------:R3:W-:Y:S06]  /*7280*/  MEMBAR.ALL.CTA ;  /* 0x0000000000007992 */ /* 0x0007ec0000008000 */
[----:B---3--:R-:W3:Y:S02]  /*7290*/  FENCE.VIEW.ASYNC.S ;  /* 0x00000000000073c6 */ /* 0x008ee40000000000 */
[----:B---3--:R-:W-:Y:S06]  /*72a0*/  BAR.SYNC.DEFER_BLOCKING 0x1, 0x80 ;  /* 0x0042000000007b1d */ /* 0x008fec0000010000 */
[----:B------:R-:W-:Y:S05]  /*72b0*/  @P1 BRA `(.L_x_60) ;  /* 0x0000000000301947 */ /* 0x000fea0003800000 */
[----:B------:R-:W-:Y:S01]  /*72c0*/  R2UR UR40, R26 ;  /* 0x000000001a2872ca */ /* 0x000fe200000e0000 */
[----:B------:R-:W-:Y:S01]  /*72d0*/  ULDC.64 UR8, c[0x0][0x198] ;  /* 0x0000660000087ab9 */ /* 0x000fe20000000a00 */
[----:B------:R-:W-:Y:S02]  /*72e0*/  UIADD3 UR43, -UR45, URZ, URZ ;  /* 0x0000003f2d2b7290 */ /* 0x000fe4000fffe13f */
[----:B------:R-:W-:Y:S01]  /*72f0*/  UIADD3 UR6, UP0, UR8, 0x670, URZ ;  /* 0x0000067008067890 */ /* 0x000fe2000ff1e03f */
[----:B------:R-:W-:Y:S01]  /*7300*/  ULDC UR4, c[0x0][0xa10] ;  /* 0x0002840000047ab9 */ /* 0x000fe20000000800 */
[----:B------:R-:W-:Y:S01]  /*7310*/  UMOV UR41, URZ ;  /* 0x0000003f00297c82 */ /* 0x000fe20008000000 */
[----:B------:R-:W-:Y:S02]  /*7320*/  UIMAD UR43, UR4, UR43, UR46 ;  /* 0x0000002b042b72a4 */ /* 0x000fe4000f8e022e */
[----:B------:R-:W-:-:S04]  /*7330*/  UIADD3.X UR7, URZ, UR9, URZ, UP0, !UPT ;  /* 0x000000093f077290 */ /* 0x000fc800087fe43f */
[----:B------:R-:W-:-:S09]  /*7340*/  UIADD3 UR40, UR40, 0x35e00, URZ ;  /* 0x00035e0028287890 */ /* 0x000fd2000fffe03f */
[----:B------:R3:W-:Y:S01]  /*7350*/  UTMASTG.4D [UR40], [UR6] ;  /* 0x00000028060073b5 */ /* 0x0007e20008018000 */
[----:B------:R0:W-:Y:S01]  /*7360*/  UTMACMDFLUSH ;  /* 0x00000000000079b7 */ /* 0x0001e20000000000 */
[----:B---3--:R-:W-:-:S04]  /*7370*/  DEPBAR.LE SB0, 0x1 ;  /* 0x000080400000791a */ /* 0x008fc80000000000 */
.L_x_60:
[----:B------:R-:W-:Y:S05]  /*7380*/  BSYNC B0 ;  /* 0x0000000000007941 */ /* 0x000fea0003800000 */
.L_x_59:
[----:B------:R-:W-:Y:S01]  /*7390*/  BAR.SYNC.DEFER_BLOCKING 0x1, 0x80 ;  /* 0x0042000000007b1d */ /* 0x000fe20000010000 */
[----:B--2---:R-:W-:Y:S02]  /*73a0*/  F2FP.F16.F32.PACK_AB R4, R57, R56 ;  /* 0x000000383904723e */ /* 0x004fe400000000ff */
[----:B------:R-:W-:Y:S02]  /*73b0*/  F2FP.F16.F32.PACK_AB R5, R59, R58 ;  /* 0x0000003a3b05723e */ /* 0x000fe400000000ff */
[----:B------:R-:W-:Y:S01]  /*73c0*/  F2FP.F16.F32.PACK_AB R6, R61, R60 ;  /* 0x0000003c3d06723e */ /* 0x000fe200000000ff */
[----:B------:R-:W-:Y:S01]  /*73d0*/  BSSY B0, `(.L_x_61) ;  /* 0x000001e000007945 */ /* 0x000fe20003800000 */
[----:B------:R-:W-:Y:S02]  /*73e0*/  F2FP.F16.F32.PACK_AB R7, R63, R62 ;  /* 0x0000003e3f07723e */ /* 0x000fe400000000ff */
[----:B------:R-:W-:Y:S02]  /*73f0*/  F2FP.F16.F32.PACK_AB R8, R65, R64 ;  /* 0x000000404108723e */ /* 0x000fe400000000ff */
[----:B------:R-:W-:-:S02]  /*7400*/  F2FP.F16.F32.PACK_AB R9, R67, R66 ;  /* 0x000000424309723e */ /* 0x000fc400000000ff */
[----:B------:R-:W-:Y:S02]  /*7410*/  F2FP.F16.F32.PACK_AB R10, R69, R68 ;  /* 0x00000044450a723e */ /* 0x000fe400000000ff */
[----:B------:R-:W-:Y:S01]  /*7420*/  F2FP.F16.F32.PACK_AB R11, R71, R70 ;  /* 0x00000046470b723e */ /* 0x000fe200000000ff */
        /* <DEDUP_REMOVED lines=15> */
[----:B------:R-:W-:Y:S01]  /*7520*/  UMOV UR9, 0x20 ;  /* 0x0000002000097882 */ /* 0x000fe20000000000 */
[----:B------:R-:W-:Y:S02]  /*7530*/  UIMAD UR11, UR4, UR11, UR46 ;  /* 0x0000000b040b72a4 */ /* 0x000fe4000f8e022e */
[----:B------:R-:W-:Y:S01]  /*7540*/  UIADD3.X UR7, URZ, UR13, URZ, UP0, !UPT ;  /* 0x0000000d3f077290 */ /* 0x000fe200087fe43f */
[----:B------:R-:W-:-:S03]  /*7550*/  UMOV UR10, UR42 ;  /* 0x0000002a000a7c82 */ /* 0x000fc60008000000 */
[----:B------:R-:W-:Y:S01]  /*7560*/  UIADD3 UR8, UR8, 0x36e00, URZ ;  /* 0x00036e0008087890 */ /* 0x000fe2000fffe03f */
[----:B------:R-:W-:-:S08]  /*7570*/  UMOV UR12, UR44 ;  /* 0x0000002c000c7c82 */ /* 0x000fd00008000000 */
[----:B------:R3:W-:Y:S01]  /*7580*/  UTMASTG.4D [UR8], [UR6] ;  /* 0x00000008060073b5 */ /* 0x0007e20008018000 */
[----:B------:R0:W-:Y:S01]  /*7590*/  UTMACMDFLUSH ;  /* 0x00000000000079b7 */ /* 0x0001e20000000000 */
[----:B---3--:R-:W-:-:S04]  /*75a0*/  DEPBAR.LE SB0, 0x1 ;  /* 0x000080400000791a */ /* 0x008fc80000000000 */
.L_x_62:
[----:B------:R-:W-:Y:S05]  /*75b0*/  BSYNC B0 ;  /* 0x0000000000007941 */ /* 0x000fea0003800000 */
.L_x_61:
        /* <DEDUP_REMOVED lines=10> */
[----:B------:R2:W-:Y:S04]  /*7660*/  STSM.16.M88.4 [R27], R4 ;  /* 0x000000041b007844 */ /* 0x0005e80000000200 */
        /* <DEDUP_REMOVED lines=23> */
.L_x_64:
[----:B------:R-:W-:Y:S05]  /*77e0*/  BSYNC B0 ;  /* 0x0000000000007941 */ /* 0x000fea0003800000 */
.L_x_63:
        /* <DEDUP_REMOVED lines=34> */
.L_x_66:
[----:B------:R-:W-:Y:S05]  /*7a10*/  BSYNC B0 ;  /* 0x0000000000007941 */ /* 0x000fea0003800000 */
.L_x_65:
[----:B------:R-:W-:Y:S01]  /*7a20*/  BAR.SYNC.DEFER_BLOCKING 0x1, 0x80 ;  /* 0x0042000000007b1d */ /* 0x000fe20000010000 */
[----:B------:R-:W-:Y:S02]  /*7a30*/  F2FP.F16.F32.PACK_AB R112, R113, R112 ;  /* 0x000000707170723e */ /* 0x000fe400000000ff */
[----:B------:R-:W-:Y:S02]  /*7a40*/  F2FP.F16.F32.PACK_AB R113, R115, R114 ;  /* 0x000000727371723e */ /* 0x000fe400000000ff */
[----:B--2---:R-:W-:Y:S01]  /*7a50*/  F2FP.F16.F32.PACK_AB R12, R105, R104 ;  /* 0x00000068690c723e */ /* 0x004fe200000000ff */
        /* <DEDUP_REMOVED lines=30> */
.L_x_68:
[----:B------:R-:W-:Y:S05]  /*7c40*/  BSYNC B0 ;  /* 0x0000000000007941 */ /* 0x000fea0003800000 */
.L_x_67:
[----:B------:R-:W-:Y:S01]  /*7c50*/  BAR.SYNC.DEFER_BLOCKING 0x1, 0x80 ;  /* 0x0042000000007b1d */ /* 0x000fe20000010000 */
[----:B------:R-:W-:Y:S02]  /*7c60*/  F2FP.F16.F32.PACK_AB R120, R121, R120 ;  /* 0x000000787978723e */ /* 0x000fe400000000ff */
        /* <DEDUP_REMOVED lines=15> */
[----:B----4-:R-:W4:Y:S02]  /*7d60*/  FENCE.VIEW.ASYNC.S ;  /* 0x00000000000073c6 */ /* 0x010f240000000000 */
[----:B----4-:R-:W-:Y:S06]  /*7d70*/  BAR.SYNC.DEFER_BLOCKING 0x1, 0x80 ;  /* 0x0042000000007b1d */ /* 0x010fec0000010000 */
        /* <DEDUP_REMOVED lines=14> */
[----:B----4-:R-:W-:-:S04]  /*7e60*/  DEPBAR.LE SB0, 0x1 ;  /* 0x000080400000791a */ /* 0x010fc80000000000 */
.L_x_70:
[----:B------:R-:W-:Y:S05]  /*7e70*/  BSYNC B0 ;  /* 0x0000000000007941 */ /* 0x000fea0003800000 */
.L_x_69:
        /* <DEDUP_REMOVED lines=17> */
[----:B-----5:R-:W5:Y:S02]  /*7f90*/  FENCE.VIEW.ASYNC.S ;  /* 0x00000000000073c6 */ /* 0x020f640000000000 */
[----:B-----5:R-:W-:Y:S06]  /*7fa0*/  BAR.SYNC.DEFER_BLOCKING 0x1, 0x80 ;  /* 0x0042000000007b1d */ /* 0x020fec0000010000 */
        /* <DEDUP_REMOVED lines=14> */
[----:B-1----:R-:W-:-:S04]  /*8090*/  DEPBAR.LE SB0, 0x1 ;  /* 0x000080400000791a */ /* 0x002fc80000000000 */
.L_x_72:
[----:B------:R-:W-:Y:S05]  /*80a0*/  BSYNC B0 ;  /* 0x0000000000007941 */ /* 0x000fea0003800000 */
.L_x_71:
[----:B------:R-:W-:Y:S06]  /*80b0*/  BAR.SYNC.DEFER_BLOCKING 0x1, 0x80 ;  /* 0x0042000000007b1d */ /* 0x000fec0000010000 */
[----:B------:R-:W-:Y:S01]  /*80c0*/  BSSY B0, `(.L_x_73) ;  /* 0x0000018000007945 */ /* 0x000fe20003800000 */
[----:B------:R1:W-:Y:S04]  /*80d0*/  STSM.16.M88.4 [R27+0x1000], R136 ;  /* 0x001000881b007844 */ /* 0x0003e80000000200 */
        /* <DEDUP_REMOVED lines=20> */
[----:B------:R1:W-:Y:S02]  /*8220*/  UTMASTG.4D [UR8], [UR6] ;  /* 0x00000008060073b5 */ /* 0x0003e40008018000 */
[----:B-1----:R0:W-:Y:S02]  /*8230*/  UTMACMDFLUSH ;  /* 0x00000000000079b7 */ /* 0x0021e40000000000 */
.L_x_74:
[----:B------:R-:W-:Y:S05]  /*8240*/  BSYNC B0 ;  /* 0x0000000000007941 */ /* 0x000fea0003800000 */
.L_x_73:
[----:B------:R-:W5:Y:S01]  /*8250*/  S2UR UR6, SR_CgaCtaId ;  /* 0x00000000000679c3 */ /* 0x000f620000008800 */
[----:B------:R-:W-:Y:S01]  /*8260*/  ULEA UR4, UR60, 0xfffffff8, 0x3 ;  /* 0xfffffff83c047891 */ /* 0x000fe2000f8e183f */
[----:B------:R-:W-:-:S04]  /*8270*/  DEPBAR.LE SB0, 0x0 ;  /* 0x000080000000791a */ /* 0x000fc80000000000 */
[----:B------:R-:W-:Y:S01]  /*8280*/  ULOP3.LUT UR4, UR4, 0x8, URZ, 0xc0, !UPT ;  /* 0x0000000804047892 */ /* 0x000fe2000f8ec03f */
[----:B------:R-:W-:Y:S01]  /*8290*/  LOP3.LUT R23, R23, 0x1, RZ, 0x3c, !PT ;  /* 0x0000000117177812 */ /* 0x000fe200078e3cff */
[----:B------:R-:W-:Y:S02]  /*82a0*/  UMOV UR5, 0x400 ;  /* 0x0000040000057882 */ /* 0x000fe40000000000 */
[----:B------:R-:W-:-:S06]  /*82b0*/  ULOP3.LUT UR4, UR4, 0x18, URZ, 0x3c, !UPT ;  /* 0x0000001804047892 */ /* 0x000fcc000f8e3c3f */
[----:B--2-4-:R-:W-:Y:S01]  /*82c0*/  MOV R0, UR4 ;  /* 0x0000000400007c02 */ /* 0x014fe20008000f00 */
[----:B------:R-:W-:Y:S02]  /*82d0*/  ULDC UR4, c[0x0][0xc] ;  /* 0x0000030000047ab9 */ /* 0x000fe40000000800 */
[----:B------:R-:W-:Y:S01]  /*82e0*/  IADD3 R17, R17, UR4, RZ ;  /* 0x0000000411117c10 */ /* 0x000fe2000fffe0ff */
[----:B------:R-:W-:-:S03]  /*82f0*/  ULDC UR4, c[0x0][0xa00] ;  /* 0x0002800000047ab9 */ /* 0x000fc60000000800 */
[----:B------:R-:W-:Y:S01]  /*8300*/  ISETP.GE.AND P0, PT, R17, UR4, PT ;  /* 0x0000000411007c0c */ /* 0x000fe2000bf06270 */
[----:B-----5:R-:W-:-:S09]  /*8310*/  ULEA UR5, UR6, UR5, 0x18 ;  /* 0x0000000506057291 */ /* 0x020fd2000f8ec03f */
[----:B------:R2:W-:Y:S03]  /*8320*/  SYNCS.ARRIVE.TRANS64.A1T0 RZ, [R0+UR5+0x3c490], RZ ;  /* 0x03c490ff00ff79a7 */ /* 0x0005e60008100005 */
[----:B------:R-:W-:Y:S05]  /*8330*/  @!P0 BRA `(.L_x_75) ;  /* 0xffffff88003c8947 */ /* 0x000fea000383ffff */
[----:B------:R-:W-:Y:S05]  /*8340*/  EXIT ;  /* 0x000000000000794d */ /* 0x000fea0003800000 */
.L_x_6:
[----:B------:R-:W-:-:S08]  /*8350*/  NOP ;  /* 0x0000000000007918 */ /* 0x000fd00000000000 */
[----:B------:R-:W2:-:S00]  /*8360*/  USETMAXREG.DEALLOC.CTAPOOL 0x18 ;  /* 0x00000018000079c8 */ /* 0x000e8000080e0500 */
[----:B------:R-:W-:-:S13]  /*8370*/  PLOP3.LUT P3, PT, PT, PT, UP0, 0x80, 0x0 ;  /* 0x000000000000781c */ /* 0x000fda0003f6f008 */
[----:B--2---:R-:W-:Y:S05]  /*8380*/  @!P3 BRA `(.L_x_76) ;  /* 0x0000000800b8b947 */ /* 0x004fea0003800000 */
[----:B------:R-:W-:-:S13]  /*8390*/  PLOP3.LUT P2, PT, PT, PT, UP1, 0x80, 0x0 ;  /* 0x000000000000781c */ /* 0x000fda0003f4f018 */
[----:B-1----:R-:W-:Y:S05]  /*83a0*/  @P2 EXIT ;  /* 0x000000000000294d */ /* 0x002fea0003800000 */
[----:B------:R-:W-:Y:S02]  /*83b0*/  ULDC UR4, c[0x0][0xa00] ;  /* 0x0002800000047ab9 */ /* 0x000fe40000000800 */
[----:B------:R-:W-:-:S13]  /*83c0*/  ISETP.GE.AND P2, PT, R17, UR4, PT ;  /* 0x0000000411007c0c */ /* 0x000fda000bf46270 */
[----:B------:R-:W-:Y:S05]  /*83d0*/  @P2 EXIT ;  /* 0x000000000000294d */ /* 0x000fea0003800000 */
[----:B------:R-:W-:Y:S01]  /*83e0*/  R2UR UR4, R16 ;  /* 0x00000000100472ca */ /* 0x000fe200000e0000 */
[----:B------:R-:W-:Y:S01]  /*83f0*/  BSSY B0, `(.L_x_77) ;  /* 0x00000a6000007945 */ /* 0x000fe20003800000 */
[----:B------:R-:W-:Y:S01]  /*8400*/  LOP3.LUT P2, RZ, R2, 0x1f, RZ, 0xc0, !PT ;  /* 0x0000001f02ff7812 */ /* 0x000fe2000784c0ff */
[----:B------:R-:W-:Y:S01]  /*8410*/  ULDC UR21, c[0x0][0xc] ;  /* 0x0000030000157ab9 */ /* 0x000fe20000000800 */
[----:B------:R-:W-:Y:S01]  /*8420*/  MOV R4, 0x1 ;  /* 0x0000000100047802 */ /* 0x000fe20000000f00 */
[----:B------:R-:W-:Y:S01]  /*8430*/  ULDC.64 UR18, c[0x0][0x198] ;  /* 0x0000660000127ab9 */ /* 0x000fe20000000a00 */
[----:B------:R-:W-:Y:S01]  /*8440*/  PLOP3.LUT P0, PT, P2, P0, PT, 0x2a, 0x0 ;  /* 0x000000000000781c */ /* 0x000fe20001700572 */
[----:B------:R-:W-:Y:S01]  /*8450*/  ULDC UR22, c[0x0][0xa00] ;  /* 0x0002800000167ab9 */ /* 0x000fe20000000800 */
[----:B------:R-:W-:Y:S02]  /*8460*/  MOV R0, RZ ;  /* 0x000000ff00007202 */ /* 0x000fe40000000f00 */
[----:B------:R-:W-:-:S03]  /*8470*/  MOV R5, 0x1 ;  /* 0x0000000100057802 */ /* 0x000fc60000000f00 */
[----:B------:R-:W-:-:S12]  /*8480*/  ULOP3.LUT UR20, UR4, 0x2, URZ, 0xfc, !UPT ;  /* 0x0000000204147892 */ /* 0x000fd8000f8efc3f */
.L_x_92:
[----:B------:R-:W1:Y:S01]  /*8490*/  LDC R6, c[0x0][0xa04] ;  /* 0x00028100ff067b82 */ /* 0x000e620000000800 */
[----:B------:R-:W-:Y:S01]  /*84a0*/  MOV R7, R17 ;  /* 0x0000001100077202 */ /* 0x000fe20000000f00 */
[----:B------:R-:W-:-:S06]  /*84b0*/  UMOV UR4, 0xffffffff ;  /* 0xffffffff00047882 */ /* 0x000fcc0000000000 */
[----:B------:R-:W2:Y:S08]  /*84c0*/  LDC R10, c[0x0][0xa10] ;  /* 0x00028400ff0a7b82 */ /* 0x000eb00000000800 */
[----:B------:R-:W3:Y:S01]  /*84d0*/  LDC R13, c[0x0][0xa1c] ;  /* 0x00028700ff0d7b82 */ /* 0x000ee20000000800 */
[----:B-1----:R-:W-:Y:S02]  /*84e0*/  ISETP.NE.AND P2, PT, R6, 0x1, PT ;  /* 0x000000010600780c */ /* 0x002fe40003f45270 */
[----:B--2---:R-:W-:-:S11]  /*84f0*/  ISETP.NE.AND P3, PT, R10, 0x1, PT ;  /* 0x000000010a00780c */ /* 0x004fd60003f65270 */
[----:B------:R-:W1:Y:S01]  /*8500*/  @P2 LDC.64 R8, c[0x0][0xa08] ;  /* 0x00028200ff082b82 */ /* 0x000e620000000a00 */
[----:B---3--:R-:W-:-:S07]  /*8510*/  ISETP.NE.AND P4, PT, R13, 0x1, PT ;  /* 0x000000010d00780c */ /* 0x008fce0003f85270 */
[----:B------:R-:W2:Y:S08]  /*8520*/  @P3 LDC R12, c[0x0][0xa14] ;  /* 0x00028500ff0c3b82 */ /* 0x000eb00000000800 */
[----:B------:R-:W3:Y:S08]  /*8530*/  @P3 LDC R11, c[0x0][0xa18] ;  /* 0x00028600ff0b3b82 */ /* 0x000ef00000000800 */
[----:B------:R-:W4:Y:S01]  /*8540*/  @P4 LDC.64 R2, c[0x0][0xa20] ;  /* 0x00028800ff024b82 */ /* 0x000f220000000a00 */
[----:B-1----:R-:W-:-:S05]  /*8550*/  @P2 IMAD.HI.U32 R8, R17, R8, RZ ;  /* 0x0000000811082227 */ /* 0x002fca00078e00ff */
[----:B------:R-:W-:-:S04]  /*8560*/  @P2 SHF.R.U32.HI R7, RZ, R9, R8 ;  /* 0x00000009ff072219 */ /* 0x000fc80000011608 */
[----:B------:R-:W-:Y:S01]  /*8570*/  MOV R9, R7 ;  /* 0x0000000700097202 */ /* 0x000fe20000000f00 */
[----:B--2---:R-:W-:-:S05]  /*8580*/  @P3 IMAD.HI.U32 R8, R7, R12, RZ ;  /* 0x0000000c07083227 */ /* 0x004fca00078e00ff */
[----:B---3--:R-:W-:-:S05]  /*8590*/  @P3 SHF.R.U32.HI R9, RZ, R11, R8 ;  /* 0x0000000bff093219 */ /* 0x008fca0000011608 */
[----:B----4-:R-:W-:Y:S01]  /*85a0*/  @P4 IMAD.HI.U32 R8, R9, R2, RZ ;  /* 0x0000000209084227 */ /* 0x010fe200078e00ff */
[----:B------:R-:W-:-:S04]  /*85b0*/  MOV R2, R9 ;  /* 0x0000000900027202 */ /* 0x000fc80000000f00 */
[----:B------:R-:W-:Y:S02]  /*85c0*/  @P4 SHF.R.U32.HI R2, RZ, R3, R8 ;  /* 0x00000003ff024219 */ /* 0x000fe40000011608 */
[----:B------:R-:W-:Y:S02]  /*85d0*/  IADD3 R3, -R9, RZ, RZ ;  /* 0x000000ff09037210 */ /* 0x000fe40007ffe1ff */
[----:B------:R-:W-:-:S03]  /*85e0*/  IADD3 R2, -R2, RZ, RZ ;  /* 0x000000ff02027210 */ /* 0x000fc60007ffe1ff */
[----:B------:R-:W-:Y:S02]  /*85f0*/  IMAD R10, R10, R3, R7 ;  /* 0x000000030a0a7224 */ /* 0x000fe400078e0207 */
[----:B------:R-:W-:Y:S01]  /*8600*/  IMAD R2, R13, R2, R9 ;  /* 0x000000020d027224 */ /* 0x000fe200078e0209 */
[----:B------:R-:W-:Y:S06]  /*8610*/  BRA.DIV UR4, `(.L_x_78) ;  /* 0x0000001e04507947 */ /* 0x000fec000b800000 */
[----:B------:R-:W-:-:S13]  /*8620*/  ELECT P6, URZ, PT ;  /* 0x00000000003f782f */ /* 0x000fda00038c0000 */
.L_x_129:
[----:B------:R-:W-:Y:S01]  /*8630*/  IADD3 R3, -R7, RZ, RZ ;  /* 0x000000ff07037210 */ /* 0x000fe20007ffe1ff */
[----:B------:R-:W-:Y:S04]  /*8640*/  BSSY B1, `(.L_x_79) ;  /* 0x0000039000017945 */ /* 0x000fe80003800000 */
[----:B------:R-:W-:Y:S01]  /*8650*/  IMAD R3, R6, R3, R17 ;  /* 0x0000000306037224 */ /* 0x000fe200078e0211 */
[----:B------:R-:W-:-:S04]  /*8660*/  MOV R6, RZ ;  /* 0x000000ff00067202 */ /* 0x000fc80000000f00 */
[----:B------:R-:W-:Y:S01]  /*8670*/  SHF.L.U32 R3, R3, 0x7, RZ ;  /* 0x0000000703037819 */ /* 0x000fe200000006ff */
[----:B------:R-:W-:Y:S06]  /*8680*/  @!P6 BRA `(.L_x_80) ;  /* 0x0000000000d0e947 */ /* 0x000fec0003800000 */
[----:B------:R-:W1:Y:S01]  /*8690*/  S2R R7, SR_CgaCtaId ;  /* 0x0000000000077919 */ /* 0x000e620000008800 */
[----:B------:R-:W-:-:S04]  /*86a0*/  MOV R6, 0x400 ;  /* 0x0000040000067802 */ /* 0x000fc80000000f00 */
[----:B-1----:R-:W-:Y:S02]  /*86b0*/  LEA R9, R7, R6, 0x18 ;  /* 0x0000000607097211 */ /* 0x002fe400078ec0ff */
[----:B------:R-:W-:Y:S02]  /*86c0*/  SHF.L.U32 R6, R5, 0x1f, RZ ;  /* 0x0000001f05067819 */ /* 0x000fe400000006ff */
[----:B------:R-:W-:-:S04]  /*86d0*/  LEA R7, R0, R9, 0x3 ;  /* 0x0000000900077211 */ /* 0x000fc800078e18ff */
[----:B------:R-:W1:Y:S02]  /*86e0*/  SYNCS.PHASECHK.TRANS64.TRYWAIT P2, [R7+URZ+0x3c460], R6 ;  /* 0x03c46006070075a7 */ /* 0x000e64000804017f */
[----:B-1----:R-:W-:Y:S05]  /*86f0*/  @!P2 BRA `(.L_x_81) ;  /* 0x0000001c0038a947 */ /* 0x002fea0003800000 */
.L_x_130:
[----:B------:R-:W-:Y:S01]  /*8700*/  UPRMT UR4, UR20, 0x9910, URZ ;  /* 0x0000991014047896 */ /* 0x000fe2000800003f */
[----:B-1----:R-:W-:-:S03]  /*8710*/  @P1 MOV R6, 0x8000 ;  /* 0x0000800000061802 */ /* 0x002fc60000000f00 */
[----:B------:R-:W-:Y:S01]  /*8720*/  UISETP.NE.AND UP0, UPT, UR4, 0x2, UPT ;  /* 0x000000020400788c */ /* 0x000fe2000bf05270 */
[----:B------:R1:W-:Y:S05]  /*8730*/  @P1 SYNCS.ARRIVE.TRANS64 RZ, [R7+URZ+0x3c450], R6 ;  /* 0x03c4500607ff19a7 */ /* 0x0003ea000800003f */
[----:B------:R-:W-:-:S13]  /*8740*/  PLOP3.LUT P2, PT, PT, PT, UP0, 0x80, 0x0 ;  /* 0x000000000000781c */ /* 0x000fda0003f4f008 */
[----:B-1----:R-:W-:Y:S05]  /*8750*/  @P2 BRA `(.L_x_82) ;  /* 0x0000000000042947 */ /* 0x002fea0003800000 */
[----:B------:R-:W-:Y:S01]  /*8760*/  BPT.TRAP 0x1 ;  /* 0x000000040000795c */ /* 0x000fe20000300000 */
.L_x_82:
[----:B------:R-:W-:Y:S05]  /*8770*/  @P0 BRA `(.L_x_83) ;  /* 0x0000000000040947 */ /* 0x000fea0003800000 */
[----:B------:R-:W-:Y:S01]  /*8780*/  BPT.TRAP 0x1 ;  /* 0x000000040000795c */ /* 0x000fe20000300000 */
.L_x_83:
[----:B------:R-:W-:Y:S01]  /*8790*/  R2UR UR5, R9 ;  /* 0x00000000090572ca */ /* 0x000fe200000e0000 */
[----:B------:R-:W-:Y:S01]  /*87a0*/  UIADD3 UR4, UP0, UR18, 0xf0, URZ ;  /* 0x000000f012047890 */ /* 0x000fe2000ff1e03f */
[----:B------:R-:W-:Y:S01]  /*87b0*/  R2UR UR8, R0 ;  /* 0x00000000000872ca */ /* 0x000fe200000e0000 */
[----:B------:R-:W-:Y:S01]  /*87c0*/  UMOV UR10, URZ ;  /* 0x0000003f000a7c82 */ /* 0x000fe20008000000 */
[----:B------:R-:W-:Y:S01]  /*87d0*/  R2UR UR9, R7 ;  /* 0x00000000070972ca */ /* 0x000fe200000e0000 */
[----:B------:R-:W-:Y:S01]  /*87e0*/  UMOV UR6, 0x0 ;  /* 0x0000000000067882 */ /* 0x000fe20000000000 */
[----:B------:R-:W-:Y:S01]  /*87f0*/  R2UR UR11, R3 ;  /* 0x00000000030b72ca */ /* 0x000fe200000e0000 */
[----:B------:R-:W-:Y:S01]  /*8800*/  UMOV UR7, 0x10000000 ;  /* 0x1000000000077882 */ /* 0x000fe20000000000 */
[----:B------:R-:W-:Y:S01]  /*8810*/  R2UR UR12, R10 ;  /* 0x000000000a0c72ca */ /* 0x000fe200000e0000 */
[----:B------:R-:W-:Y:S01]  /*8820*/  UMOV UR15, 0x40 ;  /* 0x00000040000f7882 */ /* 0x000fe20000000000 */
[----:B------:R-:W-:-:S02]  /*8830*/  R2UR UR13, R2 ;  /* 0x00000000020d72ca */ /* 0x000fc400000e0000 */
[----:B------:R-:W-:-:S03]  /*8840*/  IADD3 R0, R0, 0x1, RZ ;  /* 0x0000000100007810 */ /* 0x000fc60007ffe0ff */
[----:B------:R-:W-:Y:S01]  /*8850*/  ULEA UR8, UR8, UR5, 0xf ;  /* 0x0000000508087291 */ /* 0x000fe2000f8e783f */
[C---:B------:R-:W-:Y:S01]  /*8860*/  ISETP.NE.AND P2, PT, R0.reuse, 0x2, PT ;  /* 0x000000020000780c */ /* 0x040fe20003f45270 */
[----:B------:R-:W-:Y:S02]  /*8870*/  UIADD3 UR9, UR9, 0x3c450, URZ ;  /* 0x0003c45009097890 */ /* 0x000fe4000fffe03f */
[----:B------:R-:W-:Y:S01]  /*8880*/  UIADD3.X UR5, URZ, UR19, URZ, UP0, !UPT ;  /* 0x000000133f057290 */ /* 0x000fe200087fe43f */
[----:B------:R-:W-:Y:S01]  /*8890*/  SEL R6, RZ, 0x1, P2 ;  /* 0x00000001ff067807 */ /* 0x000fe20001000000 */
[----:B------:R-:W-:Y:S01]  /*88a0*/  UIADD3 UR14, UR8, 0x2000, URZ ;  /* 0x00002000080e7890 */ /* 0x000fe2000fffe03f */
[----:B------:R-:W-:Y:S01]  /*88b0*/  SEL R0, R0, RZ, P2 ;  /* 0x000000ff00007207 */ /* 0x000fe20001000000 */
[----:B------:R-:W-:Y:S01]  /*88c0*/  UIADD3 UR16, UR8, 0x4000, URZ ;  /* 0x0000400008107890 */ /* 0x000fe2000fffe03f */
[----:B------:R-:W-:Y:S01]  /*88d0*/  LOP3.LUT R5, R5, R6, RZ, 0x3c, !PT ;  /* 0x0000000605057212 */ /* 0x000fe200078e3cff */
[----:B------:R-:W-:Y:S01]  /*88e0*/  UIADD3 UR17, UR8, 0x6000, URZ ;  /* 0x0000600008117890 */ /* 0x000fe2000fffe03f */
[----:B------:R-:W-:-:S02]  /*88f0*/  MOV R6, 0x40 ;  /* 0x0000004000067802 */ /* 0x000fc40000000f00 */
[----:B------:R1:W-:Y:S02]  /*8900*/  UTMALDG.4D [UR8], [UR4], desc[UR6] ;  /* 0x00000608040075b4 */ /* 0x0003e40008019000 */
[----:B-1----:R-:W-:Y:S01]  /*8910*/  UMOV UR8, UR14 ;  /* 0x0000000e00087c82 */ /* 0x002fe20008000000 */
[----:B------:R-:W-:Y:S01]  /*8920*/  UMOV UR10, UR15 ;  /* 0x0000000f000a7c82 */ /* 0x000fe20008000000 */
[----:B------:R-:W-:Y:S01]  /*8930*/  UMOV UR14, 0x80 ;  /* 0x00000080000e7882 */ /* 0x000fe20000000000 */
[----:B------:R1:W-:Y:S02]  /*8940*/  UTMALDG.4D [UR8], [UR4], desc[UR6] ;  /* 0x00000608040075b4 */ /* 0x0003e40008019000 */
[----:B-1----:R-:W-:Y:S01]  /*8950*/  UMOV UR8, UR16 ;  /* 0x0000001000087c82 */ /* 0x002fe20008000000 */
[----:B------:R-:W-:Y:S01]  /*8960*/  UMOV UR10, UR14 ;  /* 0x0000000e000a7c82 */ /* 0x000fe20008000000 */
[----:B------:R-:W-:Y:S01]  /*8970*/  UMOV UR14, 0xc0 ;  /* 0x000000c0000e7882 */ /* 0x000fe20000000000 */
[----:B------:R1:W-:Y:S02]  /*8980*/  UTMALDG.4D [UR8], [UR4], desc[UR6] ;  /* 0x00000608040075b4 */ /* 0x0003e40008019000 */
[----:B-1----:R-:W-:Y:S01]  /*8990*/  UMOV UR8, UR17 ;  /* 0x0000001100087c82 */ /* 0x002fe20008000000 */
[----:B------:R-:W-:-:S02]  /*89a0*/  UMOV UR10, UR14 ;  /* 0x0000000e000a7c82 */ /* 0x000fc40008000000 */
[----:B------:R1:W-:Y:S02]  /*89b0*/  UTMALDG.4D [UR8], [UR4], desc[UR6] ;  /* 0x00000608040075b4 */ /* 0x0003e40008019000 */
[----:B-1----:R-:W-:Y:S01]  /*89c0*/  NOP ;  /* 0x0000000000007918 */ /* 0x002fe20000000000 */
.L_x_80:
[----:B------:R-:W-:Y:S05]  /*89d0*/  BSYNC B1 ;  /* 0x0000000000017941 */ /* 0x000fea0003800000 */
.L_x_79:
[----:B------:R-:W-:Y:S01]  /*89e0*/  LOP3.LUT P2, RZ, R4, 0xff, RZ, 0xc0, !PT ;  /* 0x000000ff04ff7812 */ /* 0x000fe2000784c0ff */
[----:B------:R-:W-:-:S12]  /*89f0*/  BSSY B1, `(.L_x_84) ;  /* 0x0000009000017945 */ /* 0x000fd80003800000 */
[----:B------:R-:W-:Y:S05]  /*8a00*/  @!P2 BRA `(.L_x_85) ;  /* 0x00000000001ca947 */ /* 0x000fea0003800000 */
[----:B------:R-:W1:Y:S01]  /*8a10*/  S2R R7, SR_CgaCtaId ;  /* 0x0000000000077919 */ /* 0x000e620000008800 */
[----:B------:R-:W-:-:S04]  /*8a20*/  MOV R4, 0x400 ;  /* 0x0000040000047802 */ /* 0x000fc80000000f00 */
[----:B-1----:R-:W-:Y:S02]  /*8a30*/  LEA R7, R7, R4, 0x18 ;  /* 0x0000000407077211 */ /* 0x002fe400078ec0ff */
[----:B------:R-:W-:Y:S02]  /*8a40*/  SHF.L.U32 R4, RZ, 0x1f, RZ ;  /* 0x0000001fff047819 */ /* 0x000fe400000006ff */
[----:B------:R1:W-:Y:S02]  /*8a50*/  SYNCS.ARRIVE.TRANS64.A1T0 RZ, [R7+URZ+0x3c4b0], RZ ;  /* 0x03c4b0ff07ff79a7 */ /* 0x0003e4000810003f */
[----:B------:R-:W2:Y:S02]  /*8a60*/  SYNCS.PHASECHK.TRANS64.TRYWAIT P2, [R7+URZ+0x3c4b0], R4 ;  /* 0x03c4b004070075a7 */ /* 0x000ea4000804017f */
[----:B-12---:R-:W-:Y:S05]  /*8a70*/  @!P2 BRA `(.L_x_86) ;  /* 0x00000018006ca947 */ /* 0x006fea0003800000 */
.L_x_85:
[----:B------:R-:W-:Y:S05]  /*8a80*/  BSYNC B1 ;  /* 0x0000000000017941 */ /* 0x000fea0003800000 */
.L_x_84:
[----:B------:R-:W-:Y:S04]  /*8a90*/  BSSY B1, `(.L_x_87) ;  /* 0x0000037000017945 */ /* 0x000fe80003800000 */
[----:B------:R-:W-:Y:S05]  /*8aa0*/  @!P6 BRA `(.L_x_88) ;  /* 0x0000000000d4e947 */ /* 0x000fea0003800000 */
[----:B-1----:R-:W1:Y:S01]  /*8ab0*/  S2R R7, SR_CgaCtaId ;  /* 0x0000000000077919 */ /* 0x002e620000008800 */
[----:B------:R-:W-:Y:S02]  /*8ac0*/  MOV R4, 0x400 ;  /* 0x0000040000047802 */ /* 0x000fe40000000f00 */
[----:B------:R-:W-:Y:S02]  /*8ad0*/  SHF.L.U32 R9, R5, 0x1f, RZ ;  /* 0x0000001f05097819 */ /* 0x000fe400000006ff */
[----:B-1----:R-:W-:-:S04]  /*8ae0*/  LEA R7, R7, R4, 0x18 ;  /* 0x0000000407077211 */ /* 0x002fc800078ec0ff */
[----:B------:R-:W-:-:S04]  /*8af0*/  LEA R4, R0, R7, 0x3 ;  /* 0x0000000700047211 */ /* 0x000fc800078e18ff */
[----:B------:R-:W1:Y:S02]  /*8b00*/  SYNCS.PHASECHK.TRANS64.TRYWAIT P2, [R4+URZ+0x3c460], R9 ;  /* 0x03c46009040075a7 */ /* 0x000e64000804017f */
[----:B-1----:R-:W-:Y:S05]  /*8b10*/  @!P2 BRA `(.L_x_89) ;  /* 0x000000180058a947 */ /* 0x002fea0003800000 */
.L_x_131:
[----:B------:R-:W-:Y:S01]  /*8b20*/  UPRMT UR4, UR20, 0x9910, URZ ;  /* 0x0000991014047896 */ /* 0x000fe2000800003f */
[----:B-1----:R-:W-:-:S03]  /*8b30*/  @P1 MOV R9, 0x8000 ;  /* 0x0000800000091802 */ /* 0x002fc60000000f00 */
[----:B------:R-:W-:Y:S01]  /*8b40*/  UISETP.NE.AND UP0, UPT, UR4, 0x2, UPT ;  /* 0x000000020400788c */ /* 0x000fe2000bf05270 */
[----:B------:R1:W-:Y:S05]  /*8b50*/  @P1 SYNCS.ARRIVE.TRANS64 RZ, [R4+URZ+0x3c450], R9 ;  /* 0x03c4500904ff19a7 */ /* 0x0003ea000800003f */
[----:B------:R-:W-:-:S13]  /*8b60*/  PLOP3.LUT P2, PT, PT, PT, UP0, 0x80, 0x0 ;  /* 0x000000000000781c */ /* 0x000fda0003f4f008 */
[----:B-1----:R-:W-:Y:S05]  /*8b70*/  @P2 BRA `(.L_x_90) ;  /* 0x0000000000042947 */ /* 0x002fea0003800000 */
[----:B------:R-:W-:Y:S01]  /*8b80*/  BPT.TRAP 0x1 ;  /* 0x000000040000795c */ /* 0x000fe20000300000 */
.L_x_90:
[----:B------:R-:W-:Y:S05]  /*8b90*/  @P0 BRA `(.L_x_91) ;  /* 0x0000000000040947 */ /* 0x000fea0003800000 */
[----:B------:R-:W-:Y:S01]  /*8ba0*/  BPT.TRAP 0x1 ;  /* 0x000000040000795c */ /* 0x000fe20000300000 */
.L_x_91:
        /* <DEDUP_REMOVED lines=11> */
[----:B------:R-:W-:Y:S02]  /*8c60*/  R2UR UR13, R2 ;  /* 0x00000000020d72ca */ /* 0x000fe400000e0000 */
[----:B------:R-:W-:-:S03]  /*8c70*/  IADD3 R0, R0, 0x1, RZ ;  /* 0x0000000100007810 */ /* 0x000fc60007ffe0ff */
[----:B------:R-:W-:Y:S01]  /*8c80*/  UIADD3 UR11, UR11, UR9, URZ ;  /* 0x000000090b0b7290 */ /* 0x000fe2000fffe03f */
[C---:B------:R-:W-:Y:S01]  /*8c90*/  ISETP.NE.AND P2, PT, R0.reuse, 0x2, PT ;  /* 0x000000020000780c */ /* 0x040fe20003f45270 */
[----:B------:R-:W-:Y:S02]  /*8ca0*/  ULEA UR8, UR8, UR5, 0xf ;  /* 0x0000000508087291 */ /* 0x000fe4000f8e783f */
[----:B------:R-:W-:Y:S01]  /*8cb0*/  UIADD3 UR9, UR14, 0x3c450, URZ ;  /* 0x0003c4500e097890 */ /* 0x000fe2000fffe03f */
[----:B------:R-:W-:Y:S01]  /*8cc0*/  SEL R2, RZ, 0x1, P2 ;  /* 0x00000001ff027807 */ /* 0x000fe20001000000 */
[----:B------:R-:W-:Y:S01]  /*8cd0*/  UIADD3.X UR5, URZ, UR19, URZ, UP0, !UPT ;  /* 0x000000133f057290 */ /* 0x000fe200087fe43f */
[----:B------:R-:W-:Y:S01]  /*8ce0*/  SEL R0, R0, RZ, P2 ;  /* 0x000000ff00007207 */ /* 0x000fe20001000000 */
[----:B------:R-:W-:Y:S01]  /*8cf0*/  UIADD3 UR14, UR8, 0x2000, URZ ;  /* 0x00002000080e7890 */ /* 0x000fe2000fffe03f */
[----:B------:R-:W-:Y:S01]  /*8d00*/  LOP3.LUT R5, R5, R2, RZ, 0x3c, !PT ;  /* 0x0000000205057212 */ /* 0x000fe200078e3cff */
[----:B------:R-:W-:-:S02]  /*8d10*/  UIADD3 UR16, UR8, 0x4000, URZ ;  /* 0x0000400008107890 */ /* 0x000fc4000fffe03f */
[----:B------:R-:W-:-:S03]  /*8d20*/  UIADD3 UR17, UR8, 0x6000, URZ ;  /* 0x0000600008117890 */ /* 0x000fc6000fffe03f */
        /* <DEDUP_REMOVED lines=12> */
[----:B--2---:R-:W-:Y:S01]  /*8df0*/  NOP ;  /* 0x0000000000007918 */ /* 0x004fe20000000000 */
.L_x_88:
[----:B------:R-:W-:Y:S05]  /*8e00*/  BSYNC B1 ;  /* 0x0000000000017941 */ /* 0x000fea0003800000 */
.L_x_87:
[----:B------:R-:W-:Y:S02]  /*8e10*/  IADD3 R17, R17, UR21, RZ ;  /* 0x0000001511117c10 */ /* 0x000fe4000fffe0ff */
[----:B-1----:R-:W-:Y:S02]  /*8e20*/  PRMT R4, RZ, 0x7610, R4 ;  /* 0x00007610ff047816 */ /* 0x002fe40000000004 */
[----:B------:R-:W-:-:S13]  /*8e30*/  ISETP.GE.AND P2, PT, R17, UR22, PT ;  /* 0x0000001611007c0c */ /* 0x000fda000bf46270 */
[----:B------:R-:W-:Y:S05]  /*8e40*/  @!P2 BRA `(.L_x_92) ;  /* 0xfffffff40090a947 */ /* 0x000fea000383ffff */
[----:B------:R-:W-:Y:S05]  /*8e50*/  BSYNC B0 ;  /* 0x0000000000007941 */ /* 0x000fea0003800000 */
.L_x_77:
[----:B------:R-:W-:Y:S05]  /*8e60*/  EXIT ;  /* 0x000000000000794d */ /* 0x000fea0003800000 */
.L_x_76:
[----:B-1----:R-:W-:Y:S02]  /*8e70*/  ULDC UR4, c[0x0][0xa00] ;  /* 0x0002800000047ab9 */ /* 0x002fe40000000800 */
[----:B------:R-:W-:-:S13]  /*8e80*/  ISETP.GE.AND P0, PT, R17, UR4, PT ;  /* 0x0000000411007c0c */ /* 0x000fda000bf06270 */
[----:B------:R-:W-:Y:S05]  /*8e90*/  @P0 EXIT ;  /* 0x000000000000094d */ /* 0x000fea0003800000 */
[----:B------:R-:W-:Y:S01]  /*8ea0*/  R2UR UR4, R18 ;  /* 0x00000000120472ca */ /* 0x000fe200000e0000 */
[----:B------:R-:W-:Y:S01]  /*8eb0*/  BSSY B0, `(.L_x_93) ;  /* 0x000011f000007945 */ /* 0x000fe20003800000 */
[----:B------:R-:W-:Y:S01]  /*8ec0*/  LOP3.LUT P0, RZ, R2, 0x1f, RZ, 0xc0, !PT ;  /* 0x0000001f02ff7812 */ /* 0x000fe2000780c0ff */
[----:B------:R-:W-:Y:S01]  /*8ed0*/  ULDC.64 UR16, c[0x0][0x198] ;  /* 0x0000660000107ab9 */ /* 0x000fe20000000a00 */
[----:B------:R-:W-:Y:S01]  /*8ee0*/  MOV R5, 0x1 ;  /* 0x0000000100057802 */ /* 0x000fe20000000f00 */
[----:B------:R-:W-:Y:S01]  /*8ef0*/  ULDC UR21, c[0x0][0xc] ;  /* 0x0000030000157ab9 */ /* 0x000fe20000000800 */
[----:B------:R-:W-:Y:S02]  /*8f00*/  PLOP3.LUT P0, PT, P0, P2, PT, 0x2a, 0x0 ;  /* 0x000000000000781c */ /* 0x000fe40000704572 */
[----:B------:R-:W-:Y:S02]  /*8f10*/  MOV R0, RZ ;  /* 0x000000ff00007202 */ /* 0x000fe40000000f00 */
[----:B------:R-:W-:-:S03]  /*8f20*/  MOV R4, 0x1 ;  /* 0x0000000100047802 */ /* 0x000fc60000000f00 */
[----:B------:R-:W-:-:S12]  /*8f30*/  ULOP3.LUT UR20, UR4, 0x2, URZ, 0xfc, !UPT ;  /* 0x0000000204147892 */ /* 0x000fd8000f8efc3f */
.L_x_120:
[----:B------:R-:W1:Y:S01]  /*8f40*/  LDC R2, c[0x0][0xa04] ;  /* 0x00028100ff027b82 */ /* 0x000e620000000800 */
[----:B------:R-:W-:-:S07]  /*8f50*/  UMOV UR4, 0xffffffff ;  /* 0xffffffff00047882 */ /* 0x000fce0000000000 */
        /* <DEDUP_REMOVED lines=9> */
[----:B-1----:R-:W-:Y:S01]  /*8ff0*/  @P3 IMAD.HI.U32 R10, R17, R6, RZ ;  /* 0x00000006110a3227 */ /* 0x002fe200078e00ff */
[----:B------:R-:W-:-:S04]  /*9000*/  MOV R6, R17 ;  /* 0x0000001100067202 */ /* 0x000fc80000000f00 */
[----:B------:R-:W-:-:S04]  /*9010*/  @P3 SHF.R.U32.HI R6, RZ, R7, R10 ;  /* 0x00000007ff063219 */ /* 0x000fc8000001160a */
[----:B------:R-:W-:Y:S01]  /*9020*/  MOV R7, R6 ;  /* 0x0000000600077202 */ /* 0x000fe20000000f00 */
[----:B--2---:R-:W-:-:S05]  /*9030*/  @P4 IMAD.HI.U32 R9, R6, R9, RZ ;  /* 0x0000000906094227 */ /* 0x004fca00078e00ff */
[----:B---3--:R-:W-:-:S04]  /*9040*/  @P4 SHF.R.U32.HI R7, RZ, R12, R9 ;  /* 0x0000000cff074219 */ /* 0x008fc80000011609 */
[----:B------:R-:W-:Y:S01]  /*9050*/  MOV R9, R7 ;  /* 0x0000000700097202 */ /* 0x000fe20000000f00 */
[----:B----4-:R-:W-:-:S05]  /*9060*/  @P5 IMAD.HI.U32 R2, R7, R2, RZ ;  /* 0x0000000207025227 */ /* 0x010fca00078e00ff */
[----:B------:R-:W-:Y:S02]  /*9070*/  @P5 SHF.R.U32.HI R9, RZ, R3, R2 ;  /* 0x00000003ff095219 */ /* 0x000fe40000011602 */
[----:B------:R-:W-:-:S05]  /*9080*/  IADD3 R3, -R7, RZ, RZ ;  /* 0x000000ff07037210 */ /* 0x000fca0007ffe1ff */
[----:B------:R-:W-:Y:S01]  /*9090*/  IMAD R2, R11, R3, R6 ;  /* 0x000000030b027224 */ /* 0x000fe200078e0206 */
[----:B------:R-:W-:-:S05]  /*90a0*/  IADD3 R3, -R9, RZ, RZ ;  /* 0x000000ff09037210 */ /* 0x000fca0007ffe1ff */
[----:B------:R-:W-:Y:S01]  /*90b0*/  IMAD R3, R8, R3, R7 ;  /* 0x0000000308037224 */ /* 0x000fe200078e0207 */
[----:B------:R-:W-:Y:S06]  /*90c0*/  BRA.DIV UR4, `(.L_x_94) ;  /* 0x0000001604007947 */ /* 0x000fec000b800000 */
[----:B------:R-:W-:-:S13]  /*90d0*/  ELECT P6, URZ, PT ;  /* 0x00000000003f782f */ /* 0x000fda00038c0000 */
.L_x_134:
[----:B------:R-:W1:Y:S01]  /*90e0*/  LDC R6, c[0x0][0x28c] ;  /* 0x0000a300ff067b82 */ /* 0x000e620000000800 */
[----:B------:R-:W-:Y:S01]  /*90f0*/  BSSY B1, `(.L_x_95) ;  /* 0x0000036000017945 */ /* 0x000fe20003800000 */
[----:B-1----:R-:W-:-:S13]  /*9100*/  ISETP.GT.AND P3, PT, R6, RZ, P6 ;  /* 0x000000ff0600720c */ /* 0x002fda0003764270 */
[----:B------:R-:W-:Y:S05]  /*9110*/  @!P3 BRA `(.L_x_96) ;  /* 0x0000000000ccb947 */ /* 0x000fea0003800000 */
[----:B------:R-:W1:Y:S01]  /*9120*/  S2R R8, SR_CgaCtaId ;  /* 0x0000000000087919 */ /* 0x000e620000008800 */
[----:B------:R-:W-:-:S04]  /*9130*/  MOV R7, 0x400 ;  /* 0x0000040000077802 */ /* 0x000fc80000000f00 */
[----:B-1----:R-:W-:Y:S02]  /*9140*/  LEA R9, R8, R7, 0x18 ;  /* 0x0000000708097211 */ /* 0x002fe400078ec0ff */
[----:B------:R-:W-:Y:S02]  /*9150*/  SHF.L.U32 R7, R4, 0x1f, RZ ;  /* 0x0000001f04077819 */ /* 0x000fe400000006ff */
[----:B------:R-:W-:-:S04]  /*9160*/  LEA R8, R0, R9, 0x3 ;  /* 0x0000000900087211 */ /* 0x000fc800078e18ff */
[----:B------:R-:W1:Y:S02]  /*9170*/  SYNCS.PHASECHK.TRANS64.TRYWAIT P4, [R8+URZ+0x3c428], R7 ;  /* 0x03c42807080075a7 */ /* 0x000e64000808017f */
[----:B-1----:R-:W-:Y:S05]  /*9180*/  @!P4 BRA `(.L_x_97) ;  /* 0x0000001000f0c947 */ /* 0x002fea0003800000 */
.L_x_135:
[----:B------:R-:W-:Y:S01]  /*9190*/  UPRMT UR4, UR20, 0x9910, URZ ;  /* 0x0000991014047896 */ /* 0x000fe2000800003f */
[----:B-1----:R-:W-:-:S03]  /*91a0*/  @P2 MOV R7, 0x8000 ;  /* 0x0000800000072802 */ /* 0x002fc60000000f00 */
[----:B------:R-:W-:Y:S01]  /*91b0*/  UISETP.NE.AND UP0, UPT, UR4, 0x2, UPT ;  /* 0x000000020400788c */ /* 0x000fe2000bf05270 */
[----:B------:R1:W-:Y:S05]  /*91c0*/  @P2 SYNCS.ARRIVE.TRANS64 RZ, [R8+URZ+0x3c400], R7 ;  /* 0x03c4000708ff29a7 */ /* 0x0003ea000800003f */
[----:B------:R-:W-:-:S13]  /*91d0*/  PLOP3.LUT P4, PT, PT, PT, UP0, 0x80, 0x0 ;  /* 0x000000000000781c */ /* 0x000fda0003f8f008 */
[----:B-1----:R-:W-:Y:S05]  /*91e0*/  @P4 BRA `(.L_x_98) ;  /* 0x0000000000044947 */ /* 0x002fea0003800000 */
[----:B------:R-:W-:Y:S01]  /*91f0*/  BPT.TRAP 0x1 ;  /* 0x000000040000795c */ /* 0x000fe20000300000 */
.L_x_98:
[----:B------:R-:W-:Y:S05]  /*9200*/  @P0 BRA `(.L_x_99) ;  /* 0x0000000000040947 */ /* 0x000fea0003800000 */
[----:B------:R-:W-:Y:S01]  /*9210*/  BPT.TRAP 0x1 ;  /* 0x000000040000795c */ /* 0x000fe20000300000 */
.L_x_99:
[----:B------:R-:W-:Y:S01]  /*9220*/  LEA R9, R0, R9, 0xf ;  /* 0x0000000900097211 */ /* 0x000fe200078e78ff */
[----:B------:R-:W-:Y:S01]  /*9230*/  UIADD3 UR4, UP0, UR16, 0x1f0, URZ ;  /* 0x000001f010047890 */ /* 0x000fe2000ff1e03f */
[----:B------:R-:W-:Y:S01]  /*9240*/  R2UR UR9, R8 ;  /* 0x00000000080972ca */ /* 0x000fe200000e0000 */
[----:B------:R-:W-:Y:S01]  /*9250*/  UMOV UR10, URZ ;  /* 0x0000003f000a7c82 */ /* 0x000fe20008000000 */
[----:B------:R-:W-:Y:S01]  /*9260*/  R2UR UR14, R9 ;  /* 0x00000000090e72ca */ /* 0x000fe200000e0000 */
[----:B------:R-:W-:Y:S01]  /*9270*/  UIADD3.X UR5, URZ, UR17, URZ, UP0, !UPT ;  /* 0x000000113f057290 */ /* 0x000fe200087fe43f */
[----:B------:R-:W-:Y:S01]  /*9280*/  R2UR UR12, R2 ;  /* 0x00000000020c72ca */ /* 0x000fe200000e0000 */
[----:B------:R-:W-:Y:S01]  /*9290*/  UMOV UR6, 0x0 ;  /* 0x0000000000067882 */ /* 0x000fe20000000000 */
[----:B------:R-:W-:Y:S01]  /*92a0*/  R2UR UR13, R3 ;  /* 0x00000000030d72ca */ /* 0x000fe200000e0000 */
[----:B------:R-:W-:Y:S01]  /*92b0*/  UMOV UR7, 0x10000000 ;  /* 0x1000000000077882 */ /* 0x000fe20000000000 */
[----:B------:R-:W-:Y:S01]  /*92c0*/  UMOV UR11, URZ ;  /* 0x0000003f000b7c82 */ /* 0x000fe20008000000 */
[----:B------:R-:W-:Y:S01]  /*92d0*/  UMOV UR19, 0x40 ;  /* 0x0000004000137882 */ /* 0x000fe20000000000 */
[----:B------:R-:W-:-:S03]  /*92e0*/  IADD3 R0, R0, 0x1, RZ ;  /* 0x0000000100007810 */ /* 0x000fc60007ffe0ff */
[----:B------:R-:W-:Y:S01]  /*92f0*/  UIADD3 UR9, UR9, 0x3c400, URZ ;  /* 0x0003c40009097890 */ /* 0x000fe2000fffe03f */
[C---:B------:R-:W-:Y:S01]  /*9300*/  ISETP.NE.AND P4, PT, R0.reuse, 0x5, PT ;  /* 0x000000050000780c */ /* 0x040fe20003f85270 */
[----:B------:R-:W-:Y:S02]  /*9310*/  UIADD3 UR8, UR14, 0x10000, URZ ;  /* 0x000100000e087890 */ /* 0x000fe4000fffe03f */
[----:B------:R-:W-:Y:S01]  /*9320*/  UIADD3 UR15, UR14, 0x12000, URZ ;  /* 0x000120000e0f7890 */ /* 0x000fe2000fffe03f */
[----:B------:R-:W-:Y:S01]  /*9330*/  SEL R7, RZ, 0x1, P4 ;  /* 0x00000001ff077807 */ /* 0x000fe20002000000 */
[----:B------:R-:W-:Y:S01]  /*9340*/  UIADD3 UR18, UR14, 0x14000, URZ ;  /* 0x000140000e127890 */ /* 0x000fe2000fffe03f */
[----:B------:R-:W-:Y:S01]  /*9350*/  SEL R0, R0, RZ, P4 ;  /* 0x000000ff00007207 */ /* 0x000fe20002000000 */
[----:B------:R-:W-:Y:S01]  /*9360*/  UIADD3 UR14, UR14, 0x16000, URZ ;  /* 0x000160000e0e7890 */ /* 0x000fe2000fffe03f */
[----:B------:R-:W-:Y:S02]  /*9370*/  LOP3.LUT R4, R4, R7, RZ, 0x3c, !PT ;  /* 0x0000000704047212 */ /* 0x000fe400078e3cff */
        /* <DEDUP_REMOVED lines=13> */
.L_x_96:
[----:B------:R-:W-:Y:S05]  /*9450*/  BSYNC B1 ;  /* 0x0000000000017941 */ /* 0x000fea0003800000 */
.L_x_95:
        /* <DEDUP_REMOVED lines=10> */
.L_x_101:
[----:B------:R-:W-:Y:S05]  /*9500*/  BSYNC B1 ;  /* 0x0000000000017941 */ /* 0x000fea0003800000 */
.L_x_100:
[----:B------:R-:W-:Y:S01]  /*9510*/  BSSY B1, `(.L_x_103) ;  /* 0x0000037000017945 */ /* 0x000fe20003800000 */
[----:B-1----:R-:W-:-:S03]  /*9520*/  MOV R8, RZ ;  /* 0x000000ff00087202 */ /* 0x002fc60000000f00 */
        /* <DEDUP_REMOVED lines=8> */
.L_x_136:
[----:B------:R-:W-:Y:S01]  /*95b0*/  UPRMT UR4, UR20, 0x9910, URZ ;  /* 0x0000991014047896 */ /* 0x000fe2000800003f */
[----:B-1----:R-:W-:-:S03]  /*95c0*/  @P2 MOV R8, 0x8000 ;  /* 0x0000800000082802 */ /* 0x002fc60000000f00 */
[----:B------:R-:W-:Y:S01]  /*95d0*/  UISETP.NE.AND UP0, UPT, UR4, 0x2, UPT ;  /* 0x000000020400788c */ /* 0x000fe2000bf05270 */
[----:B------:R1:W-:Y:S05]  /*95e0*/  @P2 SYNCS.ARRIVE.TRANS64 RZ, [R7+URZ+0x3c400], R8 ;  /* 0x03c4000807ff29a7 */ /* 0x0003ea000800003f */
[----:B------:R-:W-:-:S13]  /*95f0*/  PLOP3.LUT P3, PT, PT, PT, UP0, 0x80, 0x0 ;  /* 0x000000000000781c */ /* 0x000fda0003f6f008 */
[----:B-1----:R-:W-:Y:S05]  /*9600*/  @P3 BRA `(.L_x_106) ;  /* 0x0000000000043947 */ /* 0x002fea0003800000 */
[----:B------:R-:W-:Y:S01]  /*9610*/  BPT.TRAP 0x1 ;  /* 0x000000040000795c */ /* 0x000fe20000300000 */
.L_x_106:
[----:B------:R-:W-:Y:S05]  /*9620*/  @P0 BRA `(.L_x_107) ;  /* 0x0000000000040947 */ /* 0x000fea0003800000 */
[----:B------:R-:W-:Y:S01]  /*9630*/  BPT.TRAP 0x1 ;  /* 0x000000040000795c */ /* 0x000fe20000300000 */
.L_x_107:
        /* <DEDUP_REMOVED lines=12> */
[----:B------:R-:W-:-:S02]  /*9700*/  IADD3 R0, R0, 0x1, RZ ;  /* 0x0000000100007810 */ /* 0x000fc40007ffe0ff */
[----:B------:R-:W-:Y:S01]  /*9710*/  MOV R8, 0x1 ;  /* 0x0000000100087802 */ /* 0x000fe20000000f00 */
        /* <DEDUP_REMOVED lines=8> */
[----:B------:R-:W-:-:S02]  /*97a0*/  LOP3.LUT R4, R4, R5, RZ, 0x3c, !PT ;  /* 0x0000000504047212 */ /* 0x000fc400078e3cff */
[----:B------:R1:W-:Y:S01]  /*97b0*/  UTMALDG.4D [UR8], [UR4], desc[UR6] ;  /* 0x00000608040075b4 */ /* 0x0003e20008019000 */
[----:B------:R-:W-:Y:S01]  /*97c0*/  UMOV UR14, 0x80 ;  /* 0x00000080000e7882 */ /* 0x000fe20000000000 */
[----:B-1----:R-:W-:Y:S01]  /*97d0*/  UMOV UR8, UR15 ;  /* 0x0000000f00087c82 */ /* 0x002fe20008000000 */
[----:B------:R-:W-:Y:S02]  /*97e0*/  UMOV UR10, UR18 ;  /* 0x00000012000a7c82 */ /* 0x000fe40008000000 */
        /* <DEDUP_REMOVED lines=9> */
.L_x_104:
[----:B------:R-:W-:Y:S05]  /*9880*/  BSYNC B1 ;  /* 0x0000000000017941 */ /* 0x000fea0003800000 */
.L_x_103:
[----:B------:R-:W-:-:S13]  /*9890*/  ISETP.GE.AND P3, PT, R6, 0x41, PT ;  /* 0x000000410600780c */ /* 0x000fda0003f66270 */
[----:B------:R-:W-:Y:S05]  /*98a0*/  @!P3 BRA `(.L_x_108) ;  /* 0x0000000400e8b947 */ /* 0x000fea0003800000 */
[----:B------:R-:W-:Y:S01]  /*98b0*/  IADD3 R6, R6, 0x3f, RZ ;  /* 0x0000003f06067810 */ /* 0x000fe20007ffe0ff */
[----:B------:R-:W-:Y:S03]  /*98c0*/  BSSY B1, `(.L_x_108) ;  /* 0x0000078000017945 */ /* 0x000fe60003800000 */
[----:B------:R-:W-:-:S04]  /*98d0*/  SHF.R.S32.HI R5, RZ, 0x1f, R6 ;  /* 0x0000001fff057819 */ /* 0x000fc80000011406 */
[----:B------:R-:W-:-:S04]  /*98e0*/  LEA.HI R5, R5, R6, RZ, 0x6 ;  /* 0x0000000605057211 */ /* 0x000fc800078f30ff */
[----:B------:R-:W-:-:S04]  /*98f0*/  SHF.R.S32.HI R5, RZ, 0x6, R5 ;  /* 0x00000006ff057819 */ /* 0x000fc80000011405 */
[----:B------:R-:W-:-:S07]  /*9900*/  SHF.L.U32 R5, R5, 0x1, RZ ;  /* 0x0000000105057819 */ /* 0x000fce00000006ff */
.L_x_119:
[----:B------:R-:W-:Y:S04]  /*9910*/  BSSY B2, `(.L_x_109) ;  /* 0x0000036000027945 */ /* 0x000fe80003800000 */
[----:B------:R-:W-:Y:S05]  /*9920*/  @!P6 BRA `(.L_x_110) ;  /* 0x0000000000d0e947 */ /* 0x000fea0003800000 */
[----:B------:R-:W1:Y:S01]  /*9930*/  S2R R7, SR_CgaCtaId ;  /* 0x0000000000077919 */ /* 0x000e620000008800 */
[----:B------:R-:W-:Y:S02]  /*9940*/  MOV R6, 0x400 ;  /* 0x0000040000067802 */ /* 0x000fe40000000f00 */
[----:B------:R-:W-:Y:S02]  /*9950*/  SHF.L.U32 R9, R4, 0x1f, RZ ;  /* 0x0000001f04097819 */ /* 0x000fe400000006ff */
[----:B-1----:R-:W-:-:S04]  /*9960*/  LEA R7, R7, R6, 0x18 ;  /* 0x0000000607077211 */ /* 0x002fc800078ec0ff */
[----:B------:R-:W-:-:S04]  /*9970*/  LEA R6, R0, R7, 0x3 ;  /* 0x0000000700067211 */ /* 0x000fc800078e18ff */
[----:B------:R-:W1:Y:S02]  /*9980*/  SYNCS.PHASECHK.TRANS64.TRYWAIT P3, [R6+URZ+0x3c428], R9 ;  /* 0x03c42809060075a7 */ /* 0x000e64000806017f */
[----:B-1----:R-:W-:Y:S05]  /*9990*/  @!P3 BRA `(.L_x_111) ;  /* 0x0000000c0028b947 */ /* 0x002fea0003800000 */
.L_x_137:
[----:B------:R-:W-:Y:S01]  /*99a0*/  UPRMT UR4, UR20, 0x9910, URZ ;  /* 0x0000991014047896 */ /* 0x000fe2000800003f */
[----:B-1----:R-:W-:-:S03]  /*99b0*/  @P2 MOV R9, 0x8000 ;  /* 0x0000800000092802 */ /* 0x002fc60000000f00 */
[----:B------:R-:W-:Y:S01]  /*99c0*/  UISETP.NE.AND UP0, UPT, UR4, 0x2, UPT ;  /* 0x000000020400788c */ /* 0x000fe2000bf05270 */
[----:B------:R1:W-:Y:S05]  /*99d0*/  @P2 SYNCS.ARRIVE.TRANS64 RZ, [R6+URZ+0x3c400], R9 ;  /* 0x03c4000906ff29a7 */ /* 0x0003ea000800003f */
[----:B------:R-:W-:-:S13]  /*99e0*/  PLOP3.LUT P3, PT, PT, PT, UP0, 0x80, 0x0 ;  /* 0x000000000000781c */ /* 0x000fda0003f6f008 */
[----:B-1----:R-:W-:Y:S05]  /*99f0*/  @P3 BRA `(.L_x_112) ;  /* 0x0000000000043947 */ /* 0x002fea0003800000 */
[----:B------:R-:W-:Y:S01]  /*9a00*/  BPT.TRAP 0x1 ;  /* 0x000000040000795c */ /* 0x000fe20000300000 */
.L_x_112:
[----:B------:R-:W-:Y:S05]  /*9a10*/  @P0 BRA `(.L_x_113) ;  /* 0x0000000000040947 */ /* 0x000fea0003800000 */
[----:B------:R-:W-:Y:S01]  /*9a20*/  BPT.TRAP 0x1 ;  /* 0x000000040000795c */ /* 0x000fe20000300000 */
.L_x_113:
        /* <DEDUP_REMOVED lines=10> */
[----:B------:R-:W-:Y:S01]  /*9ad0*/  R2UR UR13, R3 ;  /* 0x00000000030d72ca */ /* 0x000fe200000e0000 */
[----:B------:R-:W-:Y:S01]  /*9ae0*/  UMOV UR18, 0x40 ;  /* 0x0000004000127882 */ /* 0x000fe20000000000 */
[----:B------:R-:W-:-:S03]  /*9af0*/  IADD3 R0, R0, 0x1, RZ ;  /* 0x0000000100007810 */ /* 0x000fc60007ffe0ff */
[----:B------:R-:W-:Y:S01]  /*9b00*/  UIADD3 UR9, UR9, 0x3c400, URZ ;  /* 0x0003c40009097890 */ /* 0x000fe2000fffe03f */
[C---:B------:R-:W-:Y:S01]  /*9b10*/  ISETP.NE.AND P3, PT, R0.reuse, 0x5, PT ;  /* 0x000000050000780c */ /* 0x040fe20003f65270 */
[----:B------:R-:W-:Y:S02]  /*9b20*/  UIADD3 UR8, UR14, 0x10000, URZ ;  /* 0x000100000e087890 */ /* 0x000fe4000fffe03f */
[----:B------:R-:W-:Y:S01]  /*9b30*/  USHF.L.U32 UR11, UR11, 0x6, URZ ;  /* 0x000000060b0b7899 */ /* 0x000fe2000800063f */
[----:B------:R-:W-:Y:S01]  /*9b40*/  SEL R7, RZ, 0x1, P3 ;  /* 0x00000001ff077807 */ /* 0x000fe20001800000 */
[----:B------:R-:W-:Y:S01]  /*9b50*/  UIADD3 UR15, UR14, 0x12000, URZ ;  /* 0x000120000e0f7890 */ /* 0x000fe2000fffe03f */
[----:B------:R-:W-:Y:S01]  /*9b60*/  SEL R0, R0, RZ, P3 ;  /* 0x000000ff00007207 */ /* 0x000fe20001800000 */
[----:B------:R-:W-:Y:S01]  /*9b70*/  UIADD3 UR19, UR14, 0x14000, URZ ;  /* 0x000140000e137890 */ /* 0x000fe2000fffe03f */
[----:B------:R-:W-:Y:S01]  /*9b80*/  LOP3.LUT R4, R4, R7, RZ, 0x3c, !PT ;  /* 0x0000000704047212 */ /* 0x000fe200078e3cff */
[----:B------:R-:W-:-:S03]  /*9b90*/  UIADD3 UR22, UR14, 0x16000, URZ ;  /* 0x000160000e167890 */ /* 0x000fc6000fffe03f */
        /* <DEDUP_REMOVED lines=13> */
.L_x_110:
[----:B------:R-:W-:Y:S05]  /*9c70*/  BSYNC B2 ;  /* 0x0000000000027941 */ /* 0x000fea0003800000 */
.L_x_109:
[----:B------:R-:W-:Y:S01]  /*9c80*/  ISETP.LT.OR P3, PT, R5, 0x4, !P6 ;  /* 0x000000040500780c */ /* 0x000fe20007761670 */
[----:B------:R-:W-:-:S12]  /*9c90*/  BSSY B2, `(.L_x_114) ;  /* 0x0000037000027945 */ /* 0x000fd80003800000 */
[----:B------:R-:W-:Y:S05]  /*9ca0*/  @P3 BRA `(.L_x_115) ;  /* 0x0000000000d43947 */ /* 0x000fea0003800000 */
[----:B------:R-:W1:Y:S01]  /*9cb0*/  S2R R7, SR_CgaCtaId ;  /* 0x0000000000077919 */ /* 0x000e620000008800 */
[----:B------:R-:W-:Y:S02]  /*9cc0*/  MOV R6, 0x400 ;  /* 0x0000040000067802 */ /* 0x000fe40000000f00 */
[----:B------:R-:W-:Y:S02]  /*9cd0*/  SHF.L.U32 R9, R4, 0x1f, RZ ;  /* 0x0000001f04097819 */ /* 0x000fe400000006ff */
[----:B-1----:R-:W-:-:S04]  /*9ce0*/  LEA R7, R7, R6, 0x18 ;  /* 0x0000000607077211 */ /* 0x002fc800078ec0ff */
[----:B------:R-:W-:-:S04]  /*9cf0*/  LEA R6, R0, R7, 0x3 ;  /* 0x0000000700067211 */ /* 0x000fc800078e18ff */
[----:B------:R-:W1:Y:S02]  /*9d00*/  SYNCS.PHASECHK.TRANS64.TRYWAIT P3, [R6+URZ+0x3c428], R9 ;  /* 0x03c42809060075a7 */ /* 0x000e64000806017f */
[----:B-1----:R-:W-:Y:S05]  /*9d10*/  @!P3 BRA `(.L_x_116) ;  /* 0x00000008005cb947 */ /* 0x002fea0003800000 */
.L_x_138:
[----:B------:R-:W-:Y:S01]  /*9d20*/  UPRMT UR4, UR20, 0x9910, URZ ;  /* 0x0000991014047896 */ /* 0x000fe2000800003f */
[----:B-1----:R-:W-:-:S03]  /*9d30*/  @P1 MOV R9, 0x8000 ;  /* 0x0000800000091802 */ /* 0x002fc60000000f00 */
[----:B------:R-:W-:Y:S01]  /*9d40*/  UISETP.NE.AND UP0, UPT, UR4, 0x2, UPT ;  /* 0x000000020400788c */ /* 0x000fe2000bf05270 */
[----:B------:R1:W-:Y:S05]  /*9d50*/  @P1 SYNCS.ARRIVE.TRANS64 RZ, [R6+URZ+0x3c400], R9 ;  /* 0x03c4000906ff19a7 */ /* 0x0003ea000800003f */
[----:B------:R-:W-:-:S13]  /*9d60*/  PLOP3.LUT P3, PT, PT, PT, UP0, 0x80, 0x0 ;  /* 0x000000000000781c */ /* 0x000fda0003f6f008 */
[----:B-1----:R-:W-:Y:S05]  /*9d70*/  @P3 BRA `(.L_x_117) ;  /* 0x0000000000043947 */ /* 0x002fea0003800000 */
[----:B------:R-:W-:Y:S01]  /*9d80*/  BPT.TRAP 0x1 ;  /* 0x000000040000795c */ /* 0x000fe20000300000 */
.L_x_117:
[----:B------:R-:W-:Y:S05]  /*9d90*/  @P0 BRA `(.L_x_118) ;  /* 0x0000000000040947 */ /* 0x000fea0003800000 */
[----:B------:R-:W-:Y:S01]  /*9da0*/  BPT.TRAP 0x1 ;  /* 0x000000040000795c */ /* 0x000fe20000300000 */
.L_x_118:
        /* <DEDUP_REMOVED lines=12> */
[----:B------:R-:W-:-:S02]  /*9e70*/  IADD3 R0, R0, 0x1, RZ ;  /* 0x0000000100007810 */ /* 0x000fc40007ffe0ff */
[----:B------:R-:W-:Y:S01]  /*9e80*/  IADD3 R8, R8, 0x1, RZ ;  /* 0x0000000108087810 */ /* 0x000fe20007ffe0ff */
        /* <DEDUP_REMOVED lines=23> */
.L_x_115:
[----:B------:R-:W-:Y:S05]  /*a000*/  BSYNC B2 ;  /* 0x0000000000027941 */ /* 0x000fea0003800000 */
.L_x_114:
[C---:B------:R-:W-:Y:S02]  /*a010*/  ISETP.GT.AND P3, PT, R5.reuse, 0x4, PT ;  /* 0x000000040500780c */ /* 0x040fe40003f64270 */
[----:B------:R-:W-:-:S11]  /*a020*/  IADD3 R5, R5, -0x2, RZ ;  /* 0xfffffffe05057810 */ /* 0x000fd60007ffe0ff */
[----:B------:R-:W-:Y:S05]  /*a030*/  @P3 BRA `(.L_x_119) ;  /* 0xfffffff800343947 */ /* 0x000fea000383ffff */
[----:B------:R-:W-:Y:S05]  /*a040*/  BSYNC B1 ;  /* 0x0000000000017941 */ /* 0x000fea0003800000 */
.L_x_108:
[----:B------:R-:W-:Y:S01]  /*a050*/  IADD3 R17, R17, UR21, RZ ;  /* 0x0000001511117c10 */ /* 0x000fe2000fffe0ff */
[----:B------:R-:W-:Y:S01]  /*a060*/  ULDC UR4, c[0x0][0xa00] ;  /* 0x0002800000047ab9 */ /* 0x000fe20000000800 */
[----:B------:R-:W-:Y:S02]  /*a070*/  PRMT R5, RZ, 0x7610, R5 ;  /* 0x00007610ff057816 */ /* 0x000fe40000000005 */
[----:B------:R-:W-:-:S13]  /*a080*/  ISETP.GE.AND P3, PT, R17, UR4, PT ;  /* 0x0000000411007c0c */ /* 0x000fda000bf66270 */
[----:B------:R-:W-:Y:S05]  /*a090*/  @!P3 BRA `(.L_x_120) ;  /* 0xffffffec00a8b947 */ /* 0x000fea000383ffff */
[----:B------:R-:W-:Y:S05]  /*a0a0*/  BSYNC B0 ;  /* 0x0000000000007941 */ /* 0x000fea0003800000 */
.L_x_93:
[----:B------:R-:W-:Y:S05]  /*a0b0*/  EXIT ;  /* 0x000000000000794d */ /* 0x000fea0003800000 */
.L_x_17:
[----:B-1----:R-:W-:-:S04]  /*a0c0*/  MOV R3, UR6 ;  /* 0x0000000600037c02 */ /* 0x002fc80008000f00 */
[----:B------:R1:W2:Y:S03]  /*a0d0*/  SYNCS.PHASECHK.TRANS64.TRYWAIT P1, [R3+URZ+0x3c450], R0 ;  /* 0x03c45000030075a7 */ /* 0x0002a6000802017f */
[----:B--2---:R-:W-:Y:S05]  /*a0e0*/  @!P1 NANOSLEEP.SYNCS 0x989680 ;  /* 0x009896800000995d */ /* 0x004fea0003900000 */
[----:B------:R-:W2:Y:S02]  /*a0f0*/  @!P1 SYNCS.PHASECHK.TRANS64 P1, [R3+URZ+0x3c450], R0 ;  /* 0x03c45000030095a7 */ /* 0x000ea4000802007f */
[----:B--2---:R-:W-:Y:S05]  /*a100*/  @!P1 BRA `(.L_x_17) ;  /* 0xfffffffc00ec9947 */ /* 0x004fea000383ffff */
[----:B------:R-:W-:Y:S05]  /*a110*/  BRA `(.L_x_121) ;  /* 0xffffff7000347947 */ /* 0x000fea000383ffff */
.L_x_19:
[----:B-1----:R-:W-:-:S04]  /*a120*/  MOV R5, UR48 ;  /* 0x0000003000057c02 */ /* 0x002fc80008000f00 */
[----:B------:R1:W2:Y:S03]  /*a130*/  SYNCS.PHASECHK.TRANS64.TRYWAIT P1, [R5+URZ+0x3c400], R0 ;  /* 0x03c40000050075a7 */ /* 0x0002a6000802017f */
[----:B--2---:R-:W-:Y:S05]  /*a140*/  @!P1 NANOSLEEP.SYNCS 0x989680 ;  /* 0x009896800000995d */ /* 0x004fea0003900000 */
[----:B------:R-:W2:Y:S02]  /*a150*/  @!P1 SYNCS.PHASECHK.TRANS64 P1, [R5+URZ+0x3c400], R0 ;  /* 0x03c40000050095a7 */ /* 0x000ea4000802007f */
[----:B--2---:R-:W-:Y:S05]  /*a160*/  @!P1 BRA `(.L_x_19) ;  /* 0xfffffffc00ec9947 */ /* 0x004fea000383ffff */
[----:B------:R-:W-:Y:S05]  /*a170*/  BRA `(.L_x_122) ;  /* 0xffffff7000487947 */ /* 0x000fea000383ffff */
.L_x_20:
[----:B-1----:R-:W-:-:S04]  /*a180*/  MOV R0, UR5 ;  /* 0x0000000500007c02 */ /* 0x002fc80008000f00 */
[----:B------:R1:W2:Y:S03]  /*a190*/  SYNCS.PHASECHK.TRANS64.TRYWAIT P1, [R0+URZ+-0x8], R3 ;  /* 0xfffff803000075a7 */ /* 0x0002a6000802017f */
[----:B--2---:R-:W-:Y:S05]  /*a1a0*/  @!P1 NANOSLEEP.SYNCS 0x989680 ;  /* 0x009896800000995d */ /* 0x004fea0003900000 */
[----:B------:R-:W2:Y:S02]  /*a1b0*/  @!P1 SYNCS.PHASECHK.TRANS64 P1, [R0+URZ+-0x8], R3 ;  /* 0xfffff803000095a7 */ /* 0x000ea4000802007f */
[----:B--2---:R-:W-:Y:S05]  /*a1c0*/  @!P1 BRA `(.L_x_20) ;  /* 0xfffffffc00ec9947 */ /* 0x004fea000383ffff */
[----:B------:R-:W-:Y:S05]  /*a1d0*/  BRA `(.L_x_123) ;  /* 0xffffff7000387947 */ /* 0x000fea000383ffff */
.L_x_22:
[----:B-1----:R-:W-:-:S04]  /*a1e0*/  MOV R24, UR6 ;  /* 0x0000000600187c02 */ /* 0x002fc80008000f00 */
[----:B------:R1:W2:Y:S03]  /*a1f0*/  SYNCS.PHASECHK.TRANS64.TRYWAIT P1, [R24+URZ+0x3c400], R19 ;  /* 0x03c40013180075a7 */ /* 0x0002a6000802017f */
[----:B--2---:R-:W-:Y:S05]  /*a200*/  @!P1 NANOSLEEP.SYNCS 0x989680 ;  /* 0x009896800000995d */ /* 0x004fea0003900000 */
[----:B------:R-:W2:Y:S02]  /*a210*/  @!P1 SYNCS.PHASECHK.TRANS64 P1, [R24+URZ+0x3c400], R19 ;  /* 0x03c40013180095a7 */ /* 0x000ea4000802007f */
[----:B--2---:R-:W-:Y:S05]  /*a220*/  @!P1 BRA `(.L_x_22) ;  /* 0xfffffffc00ec9947 */ /* 0x004fea000383ffff */
[----:B------:R-:W-:Y:S05]  /*a230*/  BRA `(.L_x_124) ;  /* 0xffffff88007c7947 */ /* 0x000fea000383ffff */
.L_x_27:
[----:B-1----:R-:W-:-:S04]  /*a240*/  MOV R7, UR7 ;  /* 0x0000000700077c02 */ /* 0x002fc80008000f00 */
[----:B------:R1:W2:Y:S03]  /*a250*/  SYNCS.PHASECHK.TRANS64.TRYWAIT P2, [R7+URZ+0x3c400], R6 ;  /* 0x03c40006070075a7 */ /* 0x0002a6000804017f */
[----:B--2---:R-:W-:Y:S05]  /*a260*/  @!P2 NANOSLEEP.SYNCS 0x989680 ;  /* 0x009896800000a95d */ /* 0x004fea0003900000 */
[----:B------:R-:W2:Y:S02]  /*a270*/  @!P2 SYNCS.PHASECHK.TRANS64 P2, [R7+URZ+0x3c400], R6 ;  /* 0x03c400060700a5a7 */ /* 0x000ea4000804007f */
[----:B--2---:R-:W-:Y:S05]  /*a280*/  @!P2 BRA `(.L_x_27) ;  /* 0xfffffffc00eca947 */ /* 0x004fea000383ffff */
[----:B------:R-:W-:Y:S05]  /*a290*/  BRA `(.L_x_125) ;  /* 0xffffff8c00507947 */ /* 0x000fea000383ffff */
.L_x_31:
[----:B-1----:R-:W-:-:S04]  /*a2a0*/  MOV R168, UR10 ;  /* 0x0000000a00a87c02 */ /* 0x002fc80008000f00 */
[----:B------:R1:W2:Y:S03]  /*a2b0*/  SYNCS.PHASECHK.TRANS64.TRYWAIT P2, [R168+URZ+0x3c400], R183 ;  /* 0x03c400b7a80075a7 */ /* 0x0002a6000804017f */
[----:B--2---:R-:W-:Y:S05]  /*a2c0*/  @!P2 NANOSLEEP.SYNCS 0x989680 ;  /* 0x009896800000a95d */ /* 0x004fea0003900000 */
[----:B------:R-:W2:Y:S02]  /*a2d0*/  @!P2 SYNCS.PHASECHK.TRANS64 P2, [R168+URZ+0x3c400], R183 ;  /* 0x03c400b7a800a5a7 */ /* 0x000ea4000804007f */
[----:B--2---:R-:W-:Y:S05]  /*a2e0*/  @!P2 BRA `(.L_x_31) ;  /* 0xfffffffc00eca947 */ /* 0x004fea000383ffff */
[----:B------:R-:W-:Y:S05]  /*a2f0*/  BRA `(.L_x_30) ;  /* 0xffffffac001c7947 */ /* 0x000fea000383ffff */
.L_x_51:
[----:B--2---:R-:W-:-:S04]  /*a300*/  MOV R3, UR4 ;  /* 0x0000000400037c02 */ /* 0x004fc80008000f00 */
[----:B------:R2:W3:Y:S03]  /*a310*/  SYNCS.PHASECHK.TRANS64.TRYWAIT P1, [R3+URZ+0x3c498], R0 ;  /* 0x03c49800030075a7 */ /* 0x0004e6000802017f */
[----:B---3--:R-:W-:Y:S05]  /*a320*/  @!P1 NANOSLEEP.SYNCS 0x989680 ;  /* 0x009896800000995d */ /* 0x008fea0003900000 */
[----:B------:R-:W3:Y:S02]  /*a330*/  @!P1 SYNCS.PHASECHK.TRANS64 P1, [R3+URZ+0x3c498], R0 ;  /* 0x03c49800030095a7 */ /* 0x000ee4000802007f */
[----:B---3--:R-:W-:Y:S05]  /*a340*/  @!P1 BRA `(.L_x_51) ;  /* 0xfffffffc00ec9947 */ /* 0x008fea000383ffff */
[----:B------:R-:W-:Y:S05]  /*a350*/  BRA `(.L_x_126) ;  /* 0xffffffb800a07947 */ /* 0x000fea000383ffff */
.L_x_78:
[----:B------:R-:W-:Y:S01]  /*a360*/  BSSY B1, `(.L_x_127) ;  /* 0x0000006000017945 */ /* 0x000fe20003800000 */
[----:B------:R-:W-:-:S07]  /*a370*/  MOV R15, 0xffffffff ;  /* 0xffffffff000f7802 */ /* 0x000fce0000000f00 */
[----:B------:R-:W-:Y:S05]  /*a380*/  WARPSYNC.COLLECTIVE R15, `(.L_x_128) ;  /* 0x000000000f0c7348 */ /* 0x000fea0003c00000 */
[----:B------:R-:W-:Y:S02]  /*a390*/  ELECT P6, UR62, PT ;  /* 0x00000000003e782f */ /* 0x000fe400038c0000 */
[----:B------:R-:W-:Y:S01]  /*a3a0*/  MOV R14, UR62 ;  /* 0x0000003e000e7c02 */ /* 0x000fe20008000f00 */
[----:B------:R-:W-:Y:S10]  /*a3b0*/  ENDCOLLECTIVE ;  /* 0x000000000000791b */ /* 0x000ff40003800000 */
.L_x_128:
[----:B------:R-:W-:Y:S05]  /*a3c0*/  BSYNC B1 ;  /* 0x0000000000017941 */ /* 0x000fea0003800000 */
.L_x_127:
[----:B------:R-:W-:Y:S05]  /*a3d0*/  BRA `(.L_x_129) ;  /* 0xffffffe000947947 */ /* 0x000fea000383ffff */
.L_x_81:
[----:B-1----:R1:W2:Y:S02]  /*a3e0*/  SYNCS.PHASECHK.TRANS64.TRYWAIT P2, [R7+URZ+0x3c460], R6 ;  /* 0x03c46006070075a7 */ /* 0x0022a4000804017f */
[----:B--2---:R-:W-:Y:S05]  /*a3f0*/  @!P2 NANOSLEEP.SYNCS 0x989680 ;  /* 0x009896800000a95d */ /* 0x004fea0003900000 */
[----:B------:R-:W2:Y:S02]  /*a400*/  @!P2 SYNCS.PHASECHK.TRANS64 P2, [R7+URZ+0x3c460], R6 ;  /* 0x03c460060700a5a7 */ /* 0x000ea4000804007f */
[----:B--2---:R-:W-:Y:S05]  /*a410*/  @!P2 BRA `(.L_x_81) ;  /* 0xfffffffc00f0a947 */ /* 0x004fea000383ffff */
[----:B------:R-:W-:Y:S05]  /*a420*/  BRA `(.L_x_130) ;  /* 0xffffffe000b47947 */ /* 0x000fea000383ffff */
.L_x_86:
[----:B-1----:R1:W2:Y:S02]  /*a430*/  SYNCS.PHASECHK.TRANS64.TRYWAIT P2, [R7+URZ+0x3c4b0], R4 ;  /* 0x03c4b004070075a7 */ /* 0x0022a4000804017f */
[----:B--2---:R-:W-:Y:S05]  /*a440*/  @!P2 NANOSLEEP.SYNCS 0x989680 ;  /* 0x009896800000a95d */ /* 0x004fea0003900000 */
[----:B------:R-:W2:Y:S02]  /*a450*/  @!P2 SYNCS.PHASECHK.TRANS64 P2, [R7+URZ+0x3c4b0], R4 ;  /* 0x03c4b0040700a5a7 */ /* 0x000ea4000804007f */
[----:B--2---:R-:W-:Y:S05]  /*a460*/  @!P2 BRA `(.L_x_86) ;  /* 0xfffffffc00f0a947 */ /* 0x004fea000383ffff */
[----:B------:R-:W-:Y:S05]  /*a470*/  BRA `(.L_x_85) ;  /* 0xffffffe400807947 */ /* 0x000fea000383ffff */
.L_x_89:
[----:B-1----:R1:W2:Y:S02]  /*a480*/  SYNCS.PHASECHK.TRANS64.TRYWAIT P2, [R4+URZ+0x3c460], R9 ;  /* 0x03c46009040075a7 */ /* 0x0022a4000804017f */
[----:B--2---:R-:W-:Y:S05]  /*a490*/  @!P2 NANOSLEEP.SYNCS 0x989680 ;  /* 0x009896800000a95d */ /* 0x004fea0003900000 */
[----:B------:R-:W2:Y:S02]  /*a4a0*/  @!P2 SYNCS.PHASECHK.TRANS64 P2, [R4+URZ+0x3c460], R9 ;  /* 0x03c460090400a5a7 */ /* 0x000ea4000804007f */
[----:B--2---:R-:W-:Y:S05]  /*a4b0*/  @!P2 BRA `(.L_x_89) ;  /* 0xfffffffc00f0a947 */ /* 0x004fea000383ffff */
[----:B------:R-:W-:Y:S05]  /*a4c0*/  BRA `(.L_x_131) ;  /* 0xffffffe400947947 */ /* 0x000fea000383ffff */
.L_x_94:
[----:B------:R-:W-:Y:S01]  /*a4d0*/  BSSY B1, `(.L_x_132) ;  /* 0x0000006000017945 */ /* 0x000fe20003800000 */
[----:B------:R-:W-:-:S07]  /*a4e0*/  MOV R15, 0xffffffff ;  /* 0xffffffff000f7802 */ /* 0x000fce0000000f00 */
[----:B------:R-:W-:Y:S05]  /*a4f0*/  WARPSYNC.COLLECTIVE R15, `(.L_x_133) ;  /* 0x000000000f0c7348 */ /* 0x000fea0003c00000 */
[----:B------:R-:W-:Y:S02]  /*a500*/  ELECT P6, UR62, PT ;  /* 0x00000000003e782f */ /* 0x000fe400038c0000 */
[----:B------:R-:W-:Y:S01]  /*a510*/  MOV R14, UR62 ;  /* 0x0000003e000e7c02 */ /* 0x000fe20008000f00 */
[----:B------:R-:W-:Y:S10]  /*a520*/  ENDCOLLECTIVE ;  /* 0x000000000000791b */ /* 0x000ff40003800000 */
.L_x_133:
[----:B------:R-:W-:Y:S05]  /*a530*/  BSYNC B1 ;  /* 0x0000000000017941 */ /* 0x000fea0003800000 */
.L_x_132:
[----:B------:R-:W-:Y:S05]  /*a540*/  BRA `(.L_x_134) ;  /* 0xffffffe800e47947 */ /* 0x000fea000383ffff */
.L_x_97:
[----:B-1----:R1:W2:Y:S02]  /*a550*/  SYNCS.PHASECHK.TRANS64.TRYWAIT P4, [R8+URZ+0x3c428], R7 ;  /* 0x03c42807080075a7 */ /* 0x0022a4000808017f */
[----:B--2---:R-:W-:Y:S05]  /*a560*/  @!P4 NANOSLEEP.SYNCS 0x989680 ;  /* 0x009896800000c95d */ /* 0x004fea0003900000 */
[----:B------:R-:W2:Y:S02]  /*a570*/  @!P4 SYNCS.PHASECHK.TRANS64 P4, [R8+URZ+0x3c428], R7 ;  /* 0x03c428070800c5a7 */ /* 0x000ea4000808007f */
[----:B--2---:R-:W-:Y:S05]  /*a580*/  @!P4 BRA `(.L_x_97) ;  /* 0xfffffffc00f0c947 */ /* 0x004fea000383ffff */
[----:B------:R-:W-:Y:S05]  /*a590*/  BRA `(.L_x_135) ;  /* 0xffffffe800fc7947 */ /* 0x000fea000383ffff */
.L_x_102:
[----:B-1----:R1:W2:Y:S02]  /*a5a0*/  SYNCS.PHASECHK.TRANS64.TRYWAIT P4, [R5+URZ+0x3c4b0], R8 ;  /* 0x03c4b008050075a7 */ /* 0x0022a4000808017f */
[----:B--2---:R-:W-:Y:S05]  /*a5b0*/  @!P4 NANOSLEEP.SYNCS 0x989680 ;  /* 0x009896800000c95d */ /* 0x004fea0003900000 */
[----:B------:R-:W2:Y:S02]  /*a5c0*/  @!P4 SYNCS.PHASECHK.TRANS64 P4, [R5+URZ+0x3c4b0], R8 ;  /* 0x03c4b0080500c5a7 */ /* 0x000ea4000808007f */
[----:B--2---:R-:W-:Y:S05]  /*a5d0*/  @!P4 BRA `(.L_x_102) ;  /* 0xfffffffc00f0c947 */ /* 0x004fea000383ffff */
[----:B------:R-:W-:Y:S05]  /*a5e0*/  BRA `(.L_x_101) ;  /* 0xffffffec00c47947 */ /* 0x000fea000383ffff */
.L_x_105:
[----:B-1----:R1:W2:Y:S02]  /*a5f0*/  SYNCS.PHASECHK.TRANS64.TRYWAIT P3, [R7+URZ+0x3c428], R8 ;  /* 0x03c42808070075a7 */ /* 0x0022a4000806017f */
[----:B--2---:R-:W-:Y:S05]  /*a600*/  @!P3 NANOSLEEP.SYNCS 0x989680 ;  /* 0x009896800000b95d */ /* 0x004fea0003900000 */
[----:B------:R-:W2:Y:S02]  /*a610*/  @!P3 SYNCS.PHASECHK.TRANS64 P3, [R7+URZ+0x3c428], R8 ;  /* 0x03c428080700b5a7 */ /* 0x000ea4000806007f */
[----:B--2---:R-:W-:Y:S05]  /*a620*/  @!P3 BRA `(.L_x_105) ;  /* 0xfffffffc00f0b947 */ /* 0x004fea000383ffff */
[----:B------:R-:W-:Y:S05]  /*a630*/  BRA `(.L_x_136) ;  /* 0xffffffec00dc7947 */ /* 0x000fea000383ffff */
.L_x_111:
[----:B-1----:R1:W2:Y:S02]  /*a640*/  SYNCS.PHASECHK.TRANS64.TRYWAIT P3, [R6+URZ+0x3c428], R9 ;  /* 0x03c42809060075a7 */ /* 0x0022a4000806017f */
[----:B--2---:R-:W-:Y:S05]  /*a650*/  @!P3 NANOSLEEP.SYNCS 0x989680 ;  /* 0x009896800000b95d */ /* 0x004fea0003900000 */
[----:B------:R-:W2:Y:S02]  /*a660*/  @!P3 SYNCS.PHASECHK.TRANS64 P3, [R6+URZ+0x3c428], R9 ;  /* 0x03c428090600b5a7 */ /* 0x000ea4000806007f */
[----:B--2---:R-:W-:Y:S05]  /*a670*/  @!P3 BRA `(.L_x_111) ;  /* 0xfffffffc00f0b947 */ /* 0x004fea000383ffff */
[----:B------:R-:W-:Y:S05]  /*a680*/  BRA `(.L_x_137) ;  /* 0xfffffff000c47947 */ /* 0x000fea000383ffff */
.L_x_116:
[----:B-1----:R1:W2:Y:S02]  /*a690*/  SYNCS.PHASECHK.TRANS64.TRYWAIT P3, [R6+URZ+0x3c428], R9 ;  /* 0x03c42809060075a7 */ /* 0x0022a4000806017f */
[----:B--2---:R-:W-:Y:S05]  /*a6a0*/  @!P3 NANOSLEEP.SYNCS 0x989680 ;  /* 0x009896800000b95d */ /* 0x004fea0003900000 */
[----:B------:R-:W2:Y:S02]  /*a6b0*/  @!P3 SYNCS.PHASECHK.TRANS64 P3, [R6+URZ+0x3c428], R9 ;  /* 0x03c428090600b5a7 */ /* 0x000ea4000806007f */
[----:B--2---:R-:W-:Y:S05]  /*a6c0*/  @!P3 BRA `(.L_x_116) ;  /* 0xfffffffc00f0b947 */ /* 0x004fea000383ffff */
[----:B------:R-:W-:Y:S05]  /*a6d0*/  BRA `(.L_x_138) ;  /* 0xfffffff400907947 */ /* 0x000fea000383ffff */
        .weak           $__internal_0_$__cuda_sm20_rcp_rn_f32_slowpath
        .type           $__internal_0_$__cuda_sm20_rcp_rn_f32_slowpath,@function
        .size           $__internal_0_$__cuda_sm20_rcp_rn_f32_slowpath,(.L_x_144 - $__internal_0_$__cuda_sm20_rcp_rn_f32_slowpath)
$__internal_0_$__cuda_sm20_rcp_rn_f32_slowpath:
[----:B------:R-:W-:Y:S01]  /*a6e0*/  SHF.L.U32 R0, R3, 0x1, RZ ;  /* 0x0000000103007819 */ /* 0x000fe200000006ff */
[----:B------:R-:W-:Y:S03]  /*a6f0*/  BSSY B2, `(.L_x_139) ;  /* 0x0000030000027945 */ /* 0x000fe60003800000 */
[----:B------:R-:W-:-:S04]  /*a700*/  SHF.R.U32.HI R21, RZ, 0x18, R0 ;  /* 0x00000018ff157819 */ /* 0x000fc80000011600 */
[----:B------:R-:W-:-:S13]  /*a710*/  ISETP.NE.U32.AND P0, PT, R21, RZ, PT ;  /* 0x000000ff1500720c */ /* 0x000fda0003f05070 */
[----:B------:R-:W-:Y:S05]  /*a720*/  @P0 BRA `(.L_x_140) ;  /* 0x0000000000280947 */ /* 0x000fea0003800000 */
[----:B------:R-:W-:-:S04]  /*a730*/  SHF.L.U32 R0, R3, 0x1, RZ ;  /* 0x0000000103007819 */ /* 0x000fc800000006ff */
[----:B------:R-:W-:-:S13]  /*a740*/  ISETP.NE.AND P0, PT, R0, RZ, PT ;  /* 0x000000ff0000720c */ /* 0x000fda0003f05270 */
[----:B------:R-:W-:Y:S01]  /*a750*/  @P0 FFMA R12, R3, 1.84467440737095516160e+19, RZ ;  /* 0x5f800000030c0823 */ /* 0x000fe200000000ff */
[----:B------:R-:W-:Y:S08]  /*a760*/  @!P0 MUFU.RCP R5, R3 ;  /* 0x0000000300058308 */ /* 0x000ff00000001000 */
[----:B------:R-:W1:Y:S02]  /*a770*/  @P0 MUFU.RCP R13, R12 ;  /* 0x0000000c000d0308 */ /* 0x000e640000001000 */
[----:B-1----:R-:W-:-:S04]  /*a780*/  @P0 FFMA R0, R12, R13, -1 ;  /* 0xbf8000000c000423 */ /* 0x002fc8000000000d */
[----:B------:R-:W-:-:S04]  /*a790*/  @P0 FADD.FTZ R0, -R0, -RZ ;  /* 0x800000ff00000221 */ /* 0x000fc80000010100 */
[----:B------:R-:W-:-:S04]  /*a7a0*/  @P0 FFMA R0, R13, R0, R13 ;  /* 0x000000000d000223 */ /* 0x000fc8000000000d */
[----:B------:R-:W-:Y:S01]  /*a7b0*/  @P0 FFMA R5, R0, 1.84467440737095516160e+19, RZ ;  /* 0x5f80000000050823 */ /* 0x000fe200000000ff */
[----:B------:R-:W-:Y:S06]  /*a7c0*/  BRA `(.L_x_141) ;  /* 0x0000000000887947 */ /* 0x000fec0003800000 */
.L_x_140:
[----:B------:R-:W-:-:S04]  /*a7d0*/  IADD3 R153, R21, -0xfd, RZ ;  /* 0xffffff0315997810 */ /* 0x000fc80007ffe0ff */
[----:B------:R-:W-:-:S13]  /*a7e0*/  ISETP.GT.U32.AND P0, PT, R153, 0x1, PT ;  /* 0x000000019900780c */ /* 0x000fda0003f04070 */
[----:B------:R-:W-:Y:S05]  /*a7f0*/  @P0 BRA `(.L_x_142) ;  /* 0x0000000000780947 */ /* 0x000fea0003800000 */
[----:B------:R-:W-:Y:S02]  /*a800*/  LOP3.LUT R0, R3, 0x7fffff, RZ, 0xc0, !PT ;  /* 0x007fffff03007812 */ /* 0x000fe400078ec0ff */
[----:B------:R-:W-:Y:S02]  /*a810*/  MOV R14, 0x3 ;  /* 0x00000003000e7802 */ /* 0x000fe40000000f00 */
[----:B------:R-:W-:Y:S02]  /*a820*/  LOP3.LUT R0, R0, 0x3f800000, RZ, 0xfc, !PT ;  /* 0x3f80000000007812 */ /* 0x000fe400078efcff */
[----:B------:R-:W-:Y:S02]  /*a830*/  SHF.L.U32 R14, R14, R153, RZ ;  /* 0x000000990e0e7219 */ /* 0x000fe400000006ff */
[----:B------:R-:W1:Y:S02]  /*a840*/  MUFU.RCP R5, R0 ;  /* 0x0000000000057308 */ /* 0x000e640000001000 */
[----:B-1----:R-:W-:-:S04]  /*a850*/  FFMA R12, R0, R5, -1 ;  /* 0xbf800000000c7423 */ /* 0x002fc80000000005 */
[----:B------:R-:W-:-:S04]  /*a860*/  FADD.FTZ R12, -R12, -RZ ;  /* 0x800000ff0c0c7221 */ /* 0x000fc80000010100 */
[CCC-:B------:R-:W-:Y:S01]  /*a870*/  FFMA.RM R13, R5.reuse, R12.reuse, R5.reuse ;  /* 0x0000000c050d7223 */ /* 0x1c0fe20000004005 */
[----:B------:R-:W-:-:S04]  /*a880*/  FFMA.RP R12, R5, R12, R5 ;  /* 0x0000000c050c7223 */ /* 0x000fc80000008005 */
[C---:B------:R-:W-:Y:S02]  /*a890*/  LOP3.LUT R5, R13.reuse, 0x7fffff, RZ, 0xc0, !PT ;  /* 0x007fffff0d057812 */ /* 0x040fe400078ec0ff */
[----:B------:R-:W-:Y:S02]  /*a8a0*/  FSETP.NEU.FTZ.AND P0, PT, R13, R12, PT ;  /* 0x0000000c0d00720b */ /* 0x000fe40003f1d000 */
[----:B------:R-:W-:Y:S02]  /*a8b0*/  LOP3.LUT R5, R5, 0x800000, RZ, 0xfc, !PT ;  /* 0x0080000005057812 */ /* 0x000fe400078efcff */
[----:B------:R-:W-:Y:S02]  /*a8c0*/  SEL R12, RZ, 0xffffffff, !P0 ;  /* 0xffffffffff0c7807 */ /* 0x000fe40004000000 */
[----:B------:R-:W-:Y:S02]  /*a8d0*/  LOP3.LUT R14, R14, R5, RZ, 0xc0, !PT ;  /* 0x000000050e0e7212 */ /* 0x000fe400078ec0ff */
[----:B------:R-:W-:-:S02]  /*a8e0*/  IADD3 R12, -R12, RZ, RZ ;  /* 0x000000ff0c0c7210 */ /* 0x000fc40007ffe1ff */
[-C--:B------:R-:W-:Y:S02]  /*a8f0*/  SHF.R.U32.HI R14, RZ, R153.reuse, R14 ;  /* 0x00000099ff0e7219 */ /* 0x080fe4000001160e */
[----:B------:R-:W-:Y:S02]  /*a900*/  LOP3.LUT P1, RZ, R12, R153, R5, 0xf8, !PT ;  /* 0x000000990cff7212 */ /* 0x000fe4000782f805 */
[C---:B------:R-:W-:Y:S02]  /*a910*/  LOP3.LUT P0, RZ, R14.reuse, 0x1, RZ, 0xc0, !PT ;  /* 0x000000010eff7812 */ /* 0x040fe4000780c0ff */
[----:B------:R-:W-:-:S04]  /*a920*/  LOP3.LUT P2, RZ, R14, 0x2, RZ, 0xc0, !PT ;  /* 0x000000020eff7812 */ /* 0x000fc8000784c0ff */
[----:B------:R-:W-:Y:S02]  /*a930*/  PLOP3.LUT P0, PT, P0, P1, P2, 0xe0, 0x0 ;  /* 0x000000000000781c */ /* 0x000fe40000703c20 */
[----:B------:R-:W-:Y:S02]  /*a940*/  LOP3.LUT P1, RZ, R3, 0x7fffff, RZ, 0xc0, !PT ;  /* 0x007fffff03ff7812 */ /* 0x000fe4000782c0ff */
[----:B------:R-:W-:-:S04]  /*a950*/  SEL R0, RZ, 0x1, !P0 ;  /* 0x00000001ff007807 */ /* 0x000fc80004000000 */
[----:B------:R-:W-:-:S04]  /*a960*/  IADD3 R0, -R0, RZ, RZ ;  /* 0x000000ff00007210 */ /* 0x000fc80007ffe1ff */
[----:B------:R-:W-:Y:S02]  /*a970*/  ISETP.GE.AND P0, PT, R0, RZ, PT ;  /* 0x000000ff0000720c */ /* 0x000fe40003f06270 */
[----:B------:R-:W-:-:S04]  /*a980*/  IADD3 R0, R21, -0xfc, RZ ;  /* 0xffffff0415007810 */ /* 0x000fc80007ffe0ff */
[----:B------:R-:W-:-:S07]  /*a990*/  SHF.R.U32.HI R0, RZ, R0, R5 ;  /* 0x00000000ff007219 */ /* 0x000fce0000011605 */
[----:B------:R-:W-:-:S04]  /*a9a0*/  @!P0 IADD3 R0, R0, 0x1, RZ ;  /* 0x0000000100008810 */ /* 0x000fc80007ffe0ff */
[----:B------:R-:W-:-:S04]  /*a9b0*/  @!P1 SHF.L.U32 R0, R0, 0x1, RZ ;  /* 0x0000000100009819 */ /* 0x000fc800000006ff */
[----:B------:R-:W-:Y:S01]  /*a9c0*/  LOP3.LUT R5, R0, 0x80000000, R3, 0xf8, !PT ;  /* 0x8000000000057812 */ /* 0x000fe200078ef803 */
[----:B------:R-:W-:Y:S06]  /*a9d0*/  BRA `(.L_x_141) ;  /* 0x0000000000047947 */ /* 0x000fec0003800000 */
.L_x_142:
[----:B------:R1:W2:Y:S02]  /*a9e0*/  MUFU.RCP R5, R3 ;  /* 0x0000000300057308 */ /* 0x0002a40000001000 */
.L_x_141:
[----:B------:R-:W-:Y:S05]  /*a9f0*/  BSYNC B2 ;  /* 0x0000000000027941 */ /* 0x000fea0003800000 */
.L_x_139:
[----:B--2---:R-:W-:Y:S02]  /*aa00*/  MOV R0, R5 ;  /* 0x0000000500007202 */ /* 0x004fe40000000f00 */
[----:B------:R-:W-:-:S04]  /*aa10*/  MOV R5, 0x0 ;  /* 0x0000000000057802 */ /* 0x000fc80000000f00 */
[----:B-1----:R-:W-:Y:S05]  /*aa20*/  RET.REL.NODEC R4 `(_ZN7cutlass13device_kernelINS_4fmha6kernel28FmhaKernelTmaWarpSpecializedINS1_10collective30FmhaMainloopTmaWarpSpecializedINS_6half_tEffN4cute5tupleIJNS7_1CILi128EEENS9_ILi64EEENS9_ILi256EEEEEENS8_IJiNS9_ILi1EEENS8_IJiiEEEEEESG_SG_NS4_13DefaultFusionEJNS2_6OptionILNS2_3TagE0ENS9_ILb1EEEEENSI_ILSJ_2ESK_EEEEENS4_15FmhaFwdEpilogueIS6_fNS8_IJSB_SC_SB_EEEEENS2_23PersistentTileSchedulerEJSL_SM_EEEEEvNT_6ParamsE) ;  /* 0xffffff5404747950 */ /* 0x002fea0003c3ffff */
.L_x_143:
[----:B------:R-:W-:-:S00]  /*aa30*/  BRA `(.L_x_143) ;  /* 0xfffffffc00fc7947 */ /* 0x000fc0000383ffff */
[----:B------:R-:W-:-:S00]  /*aa40*/  NOP ;  /* 0x0000000000007918 */ /* 0x000fc00000000000 */
        /* <DEDUP_REMOVED lines=11> */
.L_x_144:


//--------------------- .nv.global.init           --------------------------
	.section	.nv.global.init,"aw",@progbits
.nv.global.init:
	.type		$str$24,@object
	.size		$str$24,($str$25 - $str$24)
$str$24:
        /*0000*/ 	.byte	0x28, 0x61, 0x64, 0x64, 0x72, 0x65, 0x73, 0x73, 0x20, 0x26, 0x20, 0x6d, 0x61, 0x73, 0x6b, 0x29
        /*0010*/ 	.byte	0x20, 0x3d, 0x3d, 0x20, 0x30, 0x00
	.type		$str$25,@object
	.size		$str$25,(__unnamed_1 - $str$25)
$str$25:
        /*0016*/ 	.byte	0x2f, 0x74, 0x6d, 0x70, 0x2f, 0x63, 0x75, 0x74, 0x6c, 0x61, 0x73, 0x73, 0x5f, 0x73, 0x77, 0x65
        /*0026*/ 	.byte	0x65, 0x70, 0x5f, 0x73, 0x72, 0x63, 0x2f, 0x69, 0x6e, 0x63, 0x6c, 0x75, 0x64, 0x65, 0x2f, 0x63
        /*0036*/ 	.byte	0x75, 0x74, 0x65, 0x2f, 0x70, 0x6f, 0x69, 0x6e, 0x74, 0x65, 0x72, 0x5f, 0x66, 0x6c, 0x61, 0x67
        /*0046*/ 	.byte	0x67, 0x65, 0x64, 0x2e, 0x68, 0x70, 0x70, 0x00
	.type		__unnamed_1,@object
	.size		__unnamed_1,(__unnamed_2 - __unnamed_1)
__unnamed_1:
        /*004e*/ 	.byte	0x61, 0x75, 0x74, 0x6f, 0x20, 0x63, 0x75, 0x74, 0x65, 0x3a, 0x3a, 0x61, 0x73, 0x5f, 0x70, 0x6f
        /* <DEDUP_REMOVED lines=27> */
        /*020e*/ 	.byte	0x3e, 0x3e, 0x3e, 0x3e, 0x3e, 0x5d, 0x00
	.type		__unnamed_2,@object
	.size		__unnamed_2,(.L_1 - __unnamed_2)
__unnamed_2:
        /* <DEDUP_REMOVED lines=29> */
.L_1:


//--------------------- .nv.shared._ZN7cutlass13device_kernelINS_4fmha6kernel28FmhaKernelTmaWarpSpecializedINS1_10collective30FmhaMainloopTmaWarpSpecializedINS_6half_tEffN4cute5tupleIJNS7_1CILi128EEENS9_ILi64EEENS9_ILi256EEEEEENS8_IJiNS9_ILi1EEENS8_IJiiEEEEEESG_SG_NS4_13DefaultFusionEJNS2_6OptionILNS2_3TagE0ENS9_ILb1EEEEENSI_ILSJ_2ESK_EEEEENS4_15FmhaFwdEpilogueIS6_fNS8_IJSB_SC_SB_EEEEENS2_23PersistentTileSchedulerEJSL_SM_EEEEEvNT_6ParamsE --------------------------
	.section	.nv.shared._ZN7cutlass13device_kernelINS_4fmha6kernel28FmhaKernelTmaWarpSpecializedINS1_10collective30FmhaMainloopTmaWarpSpecializedINS_6half_tEffN4cute5tupleIJNS7_1CILi128EEENS9_ILi64EEENS9_ILi256EEEEEENS8_IJiNS9_ILi1EEENS8_IJiiEEEEEESG_SG_NS4_13DefaultFusionEJNS2_6OptionILNS2_3TagE0ENS9_ILb1EEEEENSI_ILSJ_2ESK_EEEEENS4_15FmhaFwdEpilogueIS6_fNS8_IJSB_SC_SB_EEEEENS2_23PersistentTileSchedulerEJSL_SM_EEEEEvNT_6ParamsE,"aw",@nobits
	.sectionflags	@""
	.align	16
	.zero		1024


//--------------------- .nv.shared.reserved.0     --------------------------
	.section	.nv.shared.reserved.0,"aw",@nobits
	.weak		__nv_reservedSMEM_offset_0_alias
	.size		__nv_reservedSMEM_offset_0_alias, 0, 0
	.other		__nv_reservedSMEM_offset_0_alias,@"STO_CUDA_RESERVED_SHARED STV_DEFAULT"
__nv_reservedSMEM_offset_0_alias:
	.zero		0


//--------------------- .nv.global                --------------------------
	.section	.nv.global,"aw",@nobits
.nv.global:
	.type		_ZN39_INTERNAL_c5a805b4_4_k_cu_80b8a0c3_32754cute1_E,@object
	.size		_ZN39_INTERNAL_c5a805b4_4_k_cu_80b8a0c3_32754cute1_E,(_ZN39_INTERNAL_c5a805b4_4_k_cu_80b8a0c3_32754cuda3std3__45__cpo6cbeginE - _ZN39_INTERNAL_c5a805b4_4_k_cu_80b8a0c3_32754cute1_E)
_ZN39_INTERNAL_c5a805b4_4_k_cu_80b8a0c3_32754cute1_E:
	.zero		1
	.type		_ZN39_INTERNAL_c5a805b4_4_k_cu_80b8a0c3_32754cuda3std3__45__cpo6cbeginE,@object
	.size		_ZN39_INTERNAL_c5a805b4_4_k_cu_80b8a0c3_32754cuda3std3__45__cpo6cbeginE,(_ZN39_INTERNAL_c5a805b4_4_k_cu_80b8a0c3_32754cuda3std3__48in_placeE - _ZN39_INTERNAL_c5a805b4_4_k_cu_80b8a0c3_32754cuda3std3__45__cpo6cbeginE)
_ZN39_INTERNAL_c5a805b4_4_k_cu_80b8a0c3_32754cuda3std3__45__cpo6cbeginE:
	.zero		1
	.type		_ZN39_INTERNAL_c5a805b4_4_k_cu_80b8a0c3_32754cuda3std3__48in_placeE,@object
	.size		_ZN39_INTERNAL_c5a805b4_4_k_cu_80b8a0c3_32754cuda3std3__48in_placeE,(_ZN39_INTERNAL_c5a805b4_4_k_cu_80b8a0c3_32754cuda3std6ranges3__45__cpo9iter_moveE - _ZN39_INTERNAL_c5a805b4_4_k_cu_80b8a0c3_32754cuda3std3__48in_placeE)
_ZN39_INTERNAL_c5a805b4_4_k_cu_80b8a0c3_32754cuda3std3__48in_placeE:
	.zero		1
	.type		_ZN39_INTERNAL_c5a805b4_4_k_cu_80b8a0c3_32754cuda3std6ranges3__45__cpo9iter_moveE,@object
	.size		_ZN39_INTERNAL_c5a805b4_4_k_cu_80b8a0c3_32754cuda3std6ranges3__45__cpo9iter_moveE,(_ZN39_INTERNAL_c5a805b4_4_k_cu_80b8a0c3_32754cuda3std3__45__cpo5beginE - _ZN39_INTERNAL_c5a805b4_4_k_cu_80b8a0c3_32754cuda3std6ranges3__45__cpo9iter_moveE)
_ZN39_INTERNAL_c5a805b4_4_k_cu_80b8a0c3_32754cuda3std6ranges3__45__cpo9iter_moveE:
	.zero		1
	.type		_ZN39_INTERNAL_c5a805b4_4_k_cu_80b8a0c3_32754cuda3std3__45__cpo5beginE,@object
	.size		_ZN39_INTERNAL_c5a805b4_4_k_cu_80b8a0c3_32754cuda3std3__45__cpo5beginE,(_ZN39_INTERNAL_c5a805b4_4_k_cu_80b8a0c3_32754cuda3std3__441_GLOBAL__N__c5a805b4_4_k_cu_80b8a0c3_32756ignoreE - _ZN39_INTERNAL_c5a805b4_4_k_cu_80b8a0c3_32754cuda3std3__45__cpo5beginE)
_ZN39_INTERNAL_c5a805b4_4_k_cu_80b8a0c3_32754cuda3std3__45__cpo5beginE:
	.zero		1
	.type		_ZN39_INTERNAL_c5a805b4_4_k_cu_80b8a0c3_32754cuda3std3__441_GLOBAL__N__c5a805b4_4_k_cu_80b8a0c3_32756ignoreE,@object
	.size		_ZN39_INTERNAL_c5a805b4_4_k_cu_80b8a0c3_32754cuda3std3__441_GLOBAL__N__c5a805b4_4_k_cu_80b8a0c3_32756ignoreE,(_ZN39_INTERNAL_c5a805b4_4_k_cu_80b8a0c3_32754cute7productE - _ZN39_INTERNAL_c5a805b4_4_k_cu_80b8a0c3_32754cuda3std3__441_GLOBAL__N__c5a805b4_4_k_cu_80b8a0c3_32756ignoreE)
_ZN39_INTERNAL_c5a805b4_4_k_cu_80b8a0c3_32754cuda3std3__441_GLOBAL__N__c5a805b4_4_k_cu_80b8a0c3_32756ignoreE:
	.zero		1
	.type		_ZN39_INTERNAL_c5a805b4_4_k_cu_80b8a0c3_32754cute7productE,@object
	.size		_ZN39_INTERNAL_c5a805b4_4_k_cu_80b8a0c3_32754cute7productE,(_ZN39_INTERNAL_c5a805b4_4_k_cu_80b8a0c3_32754cuda3std3__45__cpo3endE - _ZN39_INTERNAL_c5a805b4_4_k_cu_80b8a0c3_32754cute7productE)
_ZN39_INTERNAL_c5a805b4_4_k_cu_80b8a0c3_32754cute7productE:
	.zero		1
	.type		_ZN39_INTERNAL_c5a805b4_4_k_cu_80b8a0c3_32754cuda3std3__45__cpo3endE,@object
	.size		_ZN39_INTERNAL_c5a805b4_4_k_cu_80b8a0c3_32754cuda3std3__45__cpo3endE,(_ZN39_INTERNAL_c5a805b4_4_k_cu_80b8a0c3_32754cuda3std3__419piecewise_constructE - _ZN39_INTERNAL_c5a805b4_4_k_cu_80b8a0c3_32754cuda3std3__45__cpo3endE)
_ZN39_INTERNAL_c5a805b4_4_k_cu_80b8a0c3_32754cuda3std3__45__cpo3endE:
	.zero		1
	.type		_ZN39_INTERNAL_c5a805b4_4_k_cu_80b8a0c3_32754cuda3std3__419piecewise_constructE,@object
	.size		_ZN39_INTERNAL_c5a805b4_4_k_cu_80b8a0c3_32754cuda3std3__419piecewise_constructE,(_ZN39_INTERNAL_c5a805b4_4_k_cu_80b8a0c3_32754cuda3std3__45__cpo4cendE - _ZN39_INTERNAL_c5a805b4_4_k_cu_80b8a0c3_32754cuda3std3__419piecewise_constructE)
_ZN39_INTERNAL_c5a805b4_4_k_cu_80b8a0c3_32754cuda3std3__419piecewise_constructE:
	.zero		1
	.type		_ZN39_INTERNAL_c5a805b4_4_k_cu_80b8a0c3_32754cuda3std3__45__cpo4cendE,@object
	.size		_ZN39_INTERNAL_c5a805b4_4_k_cu_80b8a0c3_32754cuda3std3__45__cpo4cendE,(_ZN39_INTERNAL_c5a805b4_4_k_cu_80b8a0c3_32754cuda3std6ranges3__45__cpo4swapE - _ZN39_INTERNAL_c5a805b4_4_k_cu_80b8a0c3_32754cuda3std3__45__cpo4cendE)
_ZN39_INTERNAL_c5a805b4_4_k_cu_80b8a0c3_32754cuda3std3__45__cpo4cendE:
	.zero		1
	.type		_ZN39_INTERNAL_c5a805b4_4_k_cu_80b8a0c3_32754cuda3std6ranges3__45__cpo4swapE,@object
	.size		_ZN39_INTERNAL_c5a805b4_4_k_cu_80b8a0c3_32754cuda3std6ranges3__45__cpo4swapE,(.L_9 - _ZN39_INTERNAL_c5a805b4_4_k_cu_80b8a0c3_32754cuda3std6ranges3__45__cpo4swapE)
_ZN39_INTERNAL_c5a805b4_4_k_cu_80b8a0c3_32754cuda3std6ranges3__45__cpo4swapE:
	.zero		1
.L_9:


//--------------------- .nv.constant0._ZN7cutlass13device_kernelINS_4fmha6kernel28FmhaKernelTmaWarpSpecializedINS1_10collective30FmhaMainloopTmaWarpSpecializedINS_6half_tEffN4cute5tupleIJNS7_1CILi128EEENS9_ILi64EEENS9_ILi256EEEEEENS8_IJiNS9_ILi1EEENS8_IJiiEEEEEESG_SG_NS4_13DefaultFusionEJNS2_6OptionILNS2_3TagE0ENS9_ILb1EEEEENSI_ILSJ_2ESK_EEEEENS4_15FmhaFwdEpilogueIS6_fNS8_IJSB_SC_SB_EEEEENS2_23PersistentTileSchedulerEJSL_SM_EEEEEvNT_6ParamsE --------------------------
	.section	.nv.constant0._ZN7cutlass13device_kernelINS_4fmha6kernel28FmhaKernelTmaWarpSpecializedINS1_10collective30FmhaMainloopTmaWarpSpecializedINS_6half_tEffN4cute5tupleIJNS7_1CILi128EEENS9_ILi64EEENS9_ILi256EEEEEENS8_IJiNS9_ILi1EEENS8_IJiiEEEEEESG_SG_NS4_13DefaultFusionEJNS2_6OptionILNS2_3TagE0ENS9_ILb1EEEEENSI_ILSJ_2ESK_EEEEENS4_15FmhaFwdEpilogueIS6_fNS8_IJSB_SC_SB_EEEEENS2_23PersistentTileSchedulerEJSL_SM_EEEEEvNT_6ParamsE,"a",@progbits
	.sectionflags	@""
	.align	4
.nv.constant0._ZN7cutlass13device_kernelINS_4fmha6kernel28FmhaKernelTmaWarpSpecializedINS1_10collective30FmhaMainloopTmaWarpSpecializedINS_6half_tEffN4cute5tupleIJNS7_1CILi128EEENS9_ILi64EEENS9_ILi256EEEEEENS8_IJiNS9_ILi1EEENS8_IJiiEEEEEESG_SG_NS4_13DefaultFusionEJNS2_6OptionILNS2_3TagE0ENS9_ILb1EEEEENSI_ILSJ_2ESK_EEEEENS4_15FmhaFwdEpilogueIS6_fNS8_IJSB_SC_SB_EEEEENS2_23PersistentTileSchedulerEJSL_SM_EEEEEvNT_6ParamsE:
	.zero		2688


//--------------------- SYMBOLS --------------------------

	.type		.nv.reservedSmem.offset0,@object
	.size		.nv.reservedSmem.offset0,0x4
	.type		__assertfail,@function
